	.headerflags	@"EF_CUDA_TEXMODE_UNIFIED EF_CUDA_64BIT_ADDRESS EF_CUDA_SM86 EF_CUDA_VIRTUAL_SM(EF_CUDA_SM86)"
	.elftype	@"ET_EXEC"


//--------------------- .nv.info                  --------------------------
	.section	.nv.info,"",@"SHT_CUDA_INFO"
	.align	4


	//----- nvinfo : EIATTR_REGCOUNT
	.align		4
        /*0000*/ 	.byte	0x04, 0x2f
        /*0002*/ 	.short	(.L_1 - .L_0)
	.align		4
.L_0:
        /*0004*/ 	.word	index@(triton_mm)
        /*0008*/ 	.word	0x00000046


	//----- nvinfo : EIATTR_MAX_STACK_SIZE
	.align		4
.L_1:
        /*000c*/ 	.byte	0x04, 0x23
        /*000e*/ 	.short	(.L_3 - .L_2)
	.align		4
.L_2:
        /*0010*/ 	.word	index@(triton_mm)
        /*0014*/ 	.word	0x00000000


	//----- nvinfo : EIATTR_MIN_STACK_SIZE
	.align		4
.L_3:
        /*0018*/ 	.byte	0x04, 0x12
        /*001a*/ 	.short	(.L_5 - .L_4)
	.align		4
.L_4:
        /*001c*/ 	.word	index@(triton_mm)
        /*0020*/ 	.word	0x00000000


	//----- nvinfo : EIATTR_FRAME_SIZE
	.align		4
.L_5:
        /*0024*/ 	.byte	0x04, 0x11
        /*0026*/ 	.short	(.L_7 - .L_6)
	.align		4
.L_6:
        /*0028*/ 	.word	index@(triton_mm)
        /*002c*/ 	.word	0x00000000
.L_7:


//--------------------- .nv.info.triton_mm        --------------------------
	.section	.nv.info.triton_mm,"",@"SHT_CUDA_INFO"
	.align	4


	//----- nvinfo : EIATTR_CUDA_API_VERSION
	.align		4
        /*0000*/ 	.byte	0x04, 0x37
        /*0002*/ 	.short	(.L_9 - .L_8)
.L_8:
        /*0004*/ 	.word	0x0000007b


	//----- nvinfo : EIATTR_SW2861232_WAR
	.align		4
.L_9:
        /*0008*/ 	.byte	0x01, 0x35
	.zero		2


	//----- nvinfo : EIATTR_PARAM_CBANK
	.align		4
        /*000c*/ 	.byte	0x04, 0x0a
        /*000e*/ 	.short	(.L_11 - .L_10)
	.align		4
.L_10:
        /*0010*/ 	.word	index@(.nv.constant0.triton_mm)
        /*0014*/ 	.short	0x0160
        /*0016*/ 	.short	0x001c


	//----- nvinfo : EIATTR_CBANK_PARAM_SIZE
	.align		4
.L_11:
        /*0018*/ 	.byte	0x03, 0x19
        /*001a*/ 	.short	0x001c


	//----- nvinfo : EIATTR_KPARAM_INFO
	.align		4
        /*001c*/ 	.byte	0x04, 0x17
        /*001e*/ 	.short	(.L_13 - .L_12)
.L_12:
        /*0020*/ 	.word	0x00000000
        /*0024*/ 	.short	0x0003
        /*0026*/ 	.short	0x0018
        /*0028*/ 	.byte	0x00, 0xf0, 0x11, 0x00


	//----- nvinfo : EIATTR_KPARAM_INFO
	.align		4
.L_13:
        /*002c*/ 	.byte	0x04, 0x17
        /*002e*/ 	.short	(.L_15 - .L_14)
.L_14:
        /*0030*/ 	.word	0x00000000
        /*0034*/ 	.short	0x0002
        /*0036*/ 	.short	0x0010
        /*0038*/ 	.byte	0x00, 0xf0, 0x21, 0x00


	//----- nvinfo : EIATTR_KPARAM_INFO
	.align		4
.L_15:
        /*003c*/ 	.byte	0x04, 0x17
        /*003e*/ 	.short	(.L_17 - .L_16)
.L_16:
        /*0040*/ 	.word	0x00000000
        /*0044*/ 	.short	0x0001
        /*0046*/ 	.short	0x0008
        /*0048*/ 	.byte	0x00, 0xf0, 0x21, 0x00


	//----- nvinfo : EIATTR_KPARAM_INFO
	.align		4
.L_17:
        /*004c*/ 	.byte	0x04, 0x17
        /*004e*/ 	.short	(.L_19 - .L_18)
.L_18:
        /*0050*/ 	.word	0x00000000
        /*0054*/ 	.short	0x0000
        /*0056*/ 	.short	0x0000
        /*0058*/ 	.byte	0x00, 0xf0, 0x21, 0x00


	//----- nvinfo : EIATTR_MAXREG_COUNT
	.align		4
.L_19:
        /*005c*/ 	.byte	0x03, 0x1b
        /*005e*/ 	.short	0x00ff


	//----- nvinfo : EIATTR_EXIT_INSTR_OFFSETS
	.align		4
        /*0060*/ 	.byte	0x04, 0x1c
        /*0062*/ 	.short	(.L_21 - .L_20)


	//   ....[0]....
.L_20:
        /*0064*/ 	.word	0x00000030


	//   ....[1]....
        /*0068*/ 	.word	0x000020f0


	//   ....[2]....
        /*006c*/ 	.word	0x00002140


	//----- nvinfo : EIATTR_MAX_THREADS
	.align		4
.L_21:
        /*0070*/ 	.byte	0x04, 0x05
        /*0072*/ 	.short	(.L_23 - .L_22)
.L_22:
        /*0074*/ 	.word	0x00000100
        /*0078*/ 	.word	0x00000001
        /*007c*/ 	.word	0x00000001
.L_23:


//--------------------- .nv.rel.action            --------------------------
	.section	.nv.rel.action,"",@"SHT_CUDA_RELOCINFO"
	.align	8
	.sectionentsize	8
        /*0000*/ 	.byte	0x73, 0x00, 0x00, 0x00, 0x00, 0x00, 0x00, 0x00, 0x00, 0x00, 0x00, 0x11, 0x25, 0x00, 0x05, 0x36


//--------------------- .nv.constant0.triton_mm   --------------------------
	.section	.nv.constant0.triton_mm,"a",@progbits
	.align	4
.nv.constant0.triton_mm:
	.zero		380


//--------------------- .text.triton_mm           --------------------------
	.section	.text.triton_mm,"ax",@progbits
	.sectionflags	@"SHF_BARRIERS=1"
	.sectioninfo	@"SHI_REGISTERS=70"
	.align	128
        .global         triton_mm
        .type           triton_mm,@function
        .size           triton_mm,(.L_x_3 - triton_mm)
        .other          triton_mm,@"STO_CUDA_ENTRY STV_DEFAULT"
triton_mm:
.text.triton_mm:
[----:B------:R-:W-:-:S02]  /*0000*/  MOV R1, c[0x0][0x28] ;  /* 0x00000a0000017a02 */ /* 0x000fc40000000f00 */
[----:B------:R-:W-:-:S04]  /*0010*/  MOV R0, c[0x0][0x178] ;  /* 0x00005e0000007a02 */ /* 0x000fc80000000f00 */
[----:B------:R-:W-:-:S13]  /*0020*/  LOP3.LUT P0, RZ, R0, 0xffffff, RZ, 0xc0, !PT ;  /* 0x00ffffff00ff7812 */ /* 0x000fda000780c0ff */
[----:B------:R-:W-:Y:S05]  /*0030*/  @!P0 EXIT ;  /* 0x000000000000894d */ /* 0x000fea0003800000 */
[----:B------:R-:W1:Y:S01]  /*0040*/  S2R R9, SR_CTAID.X ;  /* 0x0000000000097919 */ /* 0x000e620000002500 */
[----:B------:R-:W-:Y:S01]  /*0050*/  IADD3 R0, R0, 0x1f, RZ ;  /* 0x0000001f00007810 */ /* 0x000fe20007ffe0ff */
[----:B------:R-:W-:Y:S01]  /*0060*/  ULDC.64 UR8, c[0x0][0x118] ;  /* 0x0000460000087ab9 */ /* 0x000fe20000000a00 */
[----:B------:R-:W-:Y:S01]  /*0070*/  IABS R17, c[0x0][0x178] ;  /* 0x00005e0000117a13 */ /* 0x000fe20000000000 */
[----:B------:R-:W2:Y:S01]  /*0080*/  S2R R64, SR_TID.X ;  /* 0x0000000000407919 */ /* 0x000ea20000002100 */
[----:B------:R-:W-:Y:S01]  /*0090*/  SHF.R.S32.HI R3, RZ, 0x1f, R0 ;  /* 0x0000001fff037819 */ /* 0x000fe20000011400 */
[----:B------:R-:W-:Y:S01]  /*00a0*/  CS2R R18, SRZ ;  /* 0x0000000000127805 */ /* 0x000fe2000001ff00 */
[----:B------:R-:W-:Y:S01]  /*00b0*/  MOV R59, 0x3 ;  /* 0x00000003003b7802 */ /* 0x000fe20000000f00 */
[----:B------:R-:W-:Y:S01]  /*00c0*/  CS2R R22, SRZ ;  /* 0x0000000000167805 */ /* 0x000fe2000001ff00 */
[----:B------:R-:W-:Y:S01]  /*00d0*/  LEA.HI R3, R3, R0, RZ, 0x5 ;  /* 0x0000000003037211 */ /* 0x000fe200078f28ff */
[----:B------:R-:W-:Y:S01]  /*00e0*/  UMOV UR4, URZ ;  /* 0x0000003f00047c82 */ /* 0x000fe20008000000 */
[----:B------:R-:W-:Y:S01]  /*00f0*/  MOV R58, 0xffffffe0 ;  /* 0xffffffe0003a7802 */ /* 0x000fe20000000f00 */
[----:B------:R-:W-:-:S02]  /*0100*/  UMOV UR6, 0x4000 ;  /* 0x0000400000067882 */ /* 0x000fc40000000000 */
[----:B------:R-:W-:Y:S01]  /*0110*/  UMOV UR5, URZ ;  /* 0x0000003f00057c82 */ /* 0x000fe20008000000 */
[----:B-1----:R-:W-:Y:S02]  /*0120*/  SHF.R.S32.HI R2, RZ, 0x1f, R9 ;  /* 0x0000001fff027819 */ /* 0x002fe40000011409 */
[-C--:B------:R-:W-:Y:S02]  /*0130*/  IABS R10, R9.reuse ;  /* 0x00000009000a7213 */ /* 0x080fe40000000000 */
[----:B------:R-:W-:Y:S02]  /*0140*/  LEA.HI R4, R2, R9, RZ, 0x5 ;  /* 0x0000000902047211 */ /* 0x000fe400078f28ff */
[----:B------:R-:W-:Y:S02]  /*0150*/  ISETP.GE.AND P1, PT, R9, RZ, PT ;  /* 0x000000ff0900720c */ /* 0x000fe40003f26270 */
[----:B------:R-:W-:Y:S02]  /*0160*/  SHF.R.S32.HI R2, RZ, 0x5, R4 ;  /* 0x00000005ff027819 */ /* 0x000fe40000011404 */
[----:B------:R-:W-:-:S02]  /*0170*/  LOP3.LUT R4, R4, 0xffffffe0, RZ, 0xc0, !PT ;  /* 0xffffffe004047812 */ /* 0x000fc400078ec0ff */
[----:B------:R-:W-:Y:S02]  /*0180*/  SHF.L.U32 R0, R2, 0x3, RZ ;  /* 0x0000000302007819 */ /* 0x000fe400000006ff */
[----:B------:R-:W-:Y:S02]  /*0190*/  IADD3 R4, -R4, R9, RZ ;  /* 0x0000000904047210 */ /* 0x000fe40007ffe1ff */
[----:B------:R-:W-:Y:S02]  /*01a0*/  LEA.HI.SX32 R3, R3, -R0, 0x1b ;  /* 0x8000000003037211 */ /* 0x000fe400078fdaff */
[C---:B--2---:R-:W-:Y:S02]  /*01b0*/  SHF.L.U32 R63, R64.reuse, 0x2, RZ ;  /* 0x00000002403f7819 */ /* 0x044fe400000006ff */
[----:B------:R-:W-:Y:S02]  /*01c0*/  IMNMX R5, R3, 0x8, PT ;  /* 0x0000000803057817 */ /* 0x000fe40003800200 */
[----:B------:R-:W-:-:S02]  /*01d0*/  SHF.L.U32 R60, R64, 0x1, RZ ;  /* 0x00000001403c7819 */ /* 0x000fc400000006ff */
[-C--:B------:R-:W-:Y:S02]  /*01e0*/  IABS R13, R5.reuse ;  /* 0x00000005000d7213 */ /* 0x080fe40000000000 */
[-C--:B------:R-:W-:Y:S02]  /*01f0*/  IABS R11, R5.reuse ;  /* 0x00000005000b7213 */ /* 0x080fe40000000000 */
[----:B------:R-:W1:Y:S01]  /*0200*/  I2F.RP R6, R13 ;  /* 0x0000000d00067306 */ /* 0x000e620000209400 */
[----:B------:R-:W-:Y:S02]  /*0210*/  LOP3.LUT R9, RZ, R5, RZ, 0x33, !PT ;  /* 0x00000005ff097212 */ /* 0x000fe400078e33ff */
[----:B------:R-:W-:Y:S02]  /*0220*/  IADD3 R15, RZ, -R11, RZ ;  /* 0x8000000bff0f7210 */ /* 0x000fe40007ffe0ff */
[----:B------:R-:W-:Y:S02]  /*0230*/  LOP3.LUT R65, R64, 0x1f, RZ, 0xc0, !PT ;  /* 0x0000001f40417812 */ /* 0x000fe400078ec0ff */
[----:B------:R-:W-:Y:S01]  /*0240*/  LOP3.LUT R60, R60, 0x3c0, RZ, 0xc0, !PT ;  /* 0x000003c03c3c7812 */ /* 0x000fe200078ec0ff */
[----:B-1----:R-:W1:Y:S02]  /*0250*/  MUFU.RCP R6, R6 ;  /* 0x0000000600067308 */ /* 0x002e640000001000 */
[----:B-1----:R-:W-:-:S06]  /*0260*/  IADD3 R2, R6, 0xffffffe, RZ ;  /* 0x0ffffffe06027810 */ /* 0x002fcc0007ffe0ff */
[----:B------:R-:W1:Y:S08]  /*0270*/  I2F.RP R6, R17 ;  /* 0x0000001100067306 */ /* 0x000e700000209400 */
[----:B------:R2:W3:Y:S08]  /*0280*/  F2I.FTZ.U32.TRUNC.NTZ R3, R2 ;  /* 0x0000000200037305 */ /* 0x0004f0000021f000 */
[----:B-1----:R-:W1:Y:S01]  /*0290*/  MUFU.RCP R6, R6 ;  /* 0x0000000600067308 */ /* 0x002e620000001000 */
[----:B--2---:R-:W-:-:S02]  /*02a0*/  MOV R2, RZ ;  /* 0x000000ff00027202 */ /* 0x004fc40000000f00 */
[----:B---3--:R-:W-:-:S05]  /*02b0*/  IADD3 R8, RZ, -R3, RZ ;  /* 0x80000003ff087210 */ /* 0x008fca0007ffe0ff */
[----:B------:R-:W-:Y:S01]  /*02c0*/  IMAD R7, R8, R13, RZ ;  /* 0x0000000d08077224 */ /* 0x000fe200078e02ff */
[----:B------:R-:W-:-:S03]  /*02d0*/  MOV R8, R10 ;  /* 0x0000000a00087202 */ /* 0x000fc60000000f00 */
[----:B------:R-:W-:Y:S01]  /*02e0*/  IMAD.HI.U32 R7, R3, R7, R2 ;  /* 0x0000000703077227 */ /* 0x000fe200078e0002 */
[----:B-1----:R-:W-:Y:S02]  /*02f0*/  IADD3 R3, R6, 0xffffffe, RZ ;  /* 0x0ffffffe06037810 */ /* 0x002fe40007ffe0ff */
[----:B------:R-:W-:Y:S02]  /*0300*/  IABS R6, R4 ;  /* 0x0000000400067213 */ /* 0x000fe40000000000 */
[----:B------:R-:W-:Y:S01]  /*0310*/  LOP3.LUT R4, R4, R5, RZ, 0x3c, !PT ;  /* 0x0000000504047212 */ /* 0x000fe200078e3cff */
[----:B------:R-:W-:Y:S01]  /*0320*/  IMAD.HI.U32 R2, R7, R8, RZ ;  /* 0x0000000807027227 */ /* 0x000fe200078e00ff */
[----:B------:R-:W1:Y:S03]  /*0330*/  F2I.FTZ.U32.TRUNC.NTZ R3, R3 ;  /* 0x0000000300037305 */ /* 0x000e66000021f000 */
[----:B------:R-:W-:-:S02]  /*0340*/  IMAD R2, R2, R15, R8 ;  /* 0x0000000f02027224 */ /* 0x000fc400078e0208 */
[----:B------:R-:W-:-:S03]  /*0350*/  IMAD.HI.U32 R7, R7, R6, RZ ;  /* 0x0000000607077227 */ /* 0x000fc600078e00ff */
[----:B------:R-:W-:Y:S02]  /*0360*/  ISETP.GT.U32.AND P0, PT, R13, R2, PT ;  /* 0x000000020d00720c */ /* 0x000fe40003f04070 */
[----:B-1----:R-:W-:-:S11]  /*0370*/  IADD3 R8, RZ, -R3, RZ ;  /* 0x80000003ff087210 */ /* 0x002fd60007ffe0ff */
[----:B------:R-:W-:-:S04]  /*0380*/  @!P0 IADD3 R2, R2, -R13, RZ ;  /* 0x8000000d02028210 */ /* 0x000fc80007ffe0ff */
[----:B------:R-:W-:-:S13]  /*0390*/  ISETP.GT.U32.AND P0, PT, R13, R2, PT ;  /* 0x000000020d00720c */ /* 0x000fda0003f04070 */
[----:B------:R-:W-:Y:S02]  /*03a0*/  @!P0 IADD3 R2, R2, -R13, RZ ;  /* 0x8000000d02028210 */ /* 0x000fe40007ffe0ff */
[----:B------:R-:W-:Y:S02]  /*03b0*/  ISETP.NE.AND P0, PT, R5, RZ, PT ;  /* 0x000000ff0500720c */ /* 0x000fe40003f05270 */
[----:B------:R-:W-:Y:S02]  /*03c0*/  @!P1 IADD3 R2, -R2, RZ, RZ ;  /* 0x000000ff02029210 */ /* 0x000fe40007ffe1ff */
[----:B------:R-:W-:Y:S02]  /*03d0*/  ISETP.GE.AND P1, PT, R4, RZ, PT ;  /* 0x000000ff0400720c */ /* 0x000fe40003f26270 */
[----:B------:R-:W-:Y:S02]  /*03e0*/  SEL R11, R9, R2, !P0 ;  /* 0x00000002090b7207 */ /* 0x000fe40004000000 */
[----:B------:R-:W-:-:S02]  /*03f0*/  SHF.R.U32.HI R2, RZ, 0x3, R64 ;  /* 0x00000003ff027819 */ /* 0x000fc40000011640 */
[----:B------:R-:W-:Y:S01]  /*0400*/  IADD3 R10, R0, R11, RZ ;  /* 0x0000000b000a7210 */ /* 0x000fe20007ffe0ff */
[----:B------:R-:W-:Y:S01]  /*0410*/  IMAD R0, R7, R15, R6 ;  /* 0x0000000f07007224 */ /* 0x000fe200078e0206 */
[----:B------:R-:W-:Y:S02]  /*0420*/  SGXT.U32 R11, R2, 0x5 ;  /* 0x00000005020b781a */ /* 0x000fe40000000000 */
[----:B------:R-:W-:Y:S02]  /*0430*/  SHF.L.U32 R10, R10, 0x5, RZ ;  /* 0x000000050a0a7819 */ /* 0x000fe400000006ff */
[----:B------:R-:W-:Y:S02]  /*0440*/  MOV R2, R8 ;  /* 0x0000000800027202 */ /* 0x000fe40000000f00 */
[----:B------:R-:W-:Y:S02]  /*0450*/  LOP3.LUT R8, R10, R11, RZ, 0xfc, !PT ;  /* 0x0000000b0a087212 */ /* 0x000fe400078efcff */
[----:B------:R-:W-:Y:S01]  /*0460*/  ISETP.GT.U32.AND P3, PT, R13, R0, PT ;  /* 0x000000000d00720c */ /* 0x000fe20003f64070 */
[----:B------:R-:W-:Y:S01]  /*0470*/  IMAD R15, R2, R17, RZ ;  /* 0x00000011020f7224 */ /* 0x000fe200078e02ff */
[----:B------:R-:W-:-:S02]  /*0480*/  MOV R2, RZ ;  /* 0x000000ff00027202 */ /* 0x000fc40000000f00 */
[----:B------:R-:W-:-:S03]  /*0490*/  IABS R6, R8 ;  /* 0x0000000800067213 */ /* 0x000fc60000000000 */
[----:B------:R-:W-:Y:S01]  /*04a0*/  IMAD.HI.U32 R2, R3, R15, R2 ;  /* 0x0000000f03027227 */ /* 0x000fe200078e0002 */
[----:B------:R-:W-:Y:S01]  /*04b0*/  MOV R3, R6 ;  /* 0x0000000600037202 */ /* 0x000fe20000000f00 */
[----:B------:R-:W-:-:S04]  /*04c0*/  CS2R R14, SRZ ;  /* 0x00000000000e7805 */ /* 0x000fc8000001ff00 */
[----:B------:R-:W-:Y:S01]  /*04d0*/  IMAD.HI.U32 R2, R2, R3, RZ ;  /* 0x0000000302027227 */ /* 0x000fe200078e00ff */
[-C--:B------:R-:W-:Y:S02]  /*04e0*/  @!P3 IADD3 R0, R0, -R13.reuse, RZ ;  /* 0x8000000d0000b210 */ /* 0x080fe40007ffe0ff */
[----:B------:R-:W-:Y:S02]  /*04f0*/  @!P3 IADD3 R7, R7, 0x1, RZ ;  /* 0x000000010707b810 */ /* 0x000fe40007ffe0ff */
[----:B------:R-:W-:Y:S02]  /*0500*/  IADD3 R2, -R2, RZ, RZ ;  /* 0x000000ff02027210 */ /* 0x000fe40007ffe1ff */
[----:B------:R-:W-:-:S03]  /*0510*/  ISETP.GE.U32.AND P2, PT, R0, R13, PT ;  /* 0x0000000d0000720c */ /* 0x000fc60003f46070 */
[----:B------:R-:W-:-:S05]  /*0520*/  IMAD R2, R17, R2, R3 ;  /* 0x0000000211027224 */ /* 0x000fca00078e0203 */
[----:B------:R-:W-:-:S05]  /*0530*/  ISETP.GT.U32.AND P3, PT, R17, R2, PT ;  /* 0x000000021100720c */ /* 0x000fca0003f64070 */
[----:B------:R-:W-:Y:S02]  /*0540*/  @P2 IADD3 R7, R7, 0x1, RZ ;  /* 0x0000000107072810 */ /* 0x000fe40007ffe0ff */
[----:B------:R-:W-:Y:S02]  /*0550*/  ISETP.GE.AND P2, PT, R8, RZ, PT ;  /* 0x000000ff0800720c */ /* 0x000fe40003f46270 */
[----:B------:R-:W-:-:S04]  /*0560*/  @!P1 IADD3 R7, -R7, RZ, RZ ;  /* 0x000000ff07079210 */ /* 0x000fc80007ffe1ff */
[----:B------:R-:W-:Y:S02]  /*0570*/  @!P3 IADD3 R2, R2, -R17, RZ ;  /* 0x800000110202b210 */ /* 0x000fe40007ffe0ff */
[----:B------:R-:W-:Y:S02]  /*0580*/  SEL R0, R9, R7, !P0 ;  /* 0x0000000709007207 */ /* 0x000fe40004000000 */
[----:B------:R-:W-:Y:S02]  /*0590*/  ISETP.GT.U32.AND P1, PT, R17, R2, PT ;  /* 0x000000021100720c */ /* 0x000fe40003f24070 */
[----:B------:R-:W-:Y:S02]  /*05a0*/  SHF.R.S32.HI R3, RZ, 0x19, R0 ;  /* 0x00000019ff037819 */ /* 0x000fe40000011400 */
[----:B------:R-:W-:Y:S02]  /*05b0*/  SHF.L.U32 R0, R0, 0x6, RZ ;  /* 0x0000000600007819 */ /* 0x000fe400000006ff */
[----:B------:R-:W-:-:S02]  /*05c0*/  SGXT R3, R3, 0x1 ;  /* 0x000000010303781a */ /* 0x000fc40000000200 */
[C---:B------:R-:W-:Y:S02]  /*05d0*/  LOP3.LUT R7, R0.reuse, R11, RZ, 0xfc, !PT ;  /* 0x0000000b00077212 */ /* 0x040fe400078efcff */
[----:B------:R-:W-:Y:S02]  /*05e0*/  ISETP.NE.AND P0, PT, RZ, c[0x0][0x178], PT ;  /* 0x00005e00ff007a0c */ /* 0x000fe40003f05270 */
[----:B------:R-:W-:Y:S02]  /*05f0*/  LEA.HI R4, R3, R7, RZ, 0x8 ;  /* 0x0000000703047211 */ /* 0x000fe400078f40ff */
[----:B------:R-:W-:Y:S02]  /*0600*/  LOP3.LUT R6, R0, 0x20, R11, 0xfe, !PT ;  /* 0x0000002000067812 */ /* 0x000fe400078efe0b */
[----:B------:R-:W-:Y:S02]  /*0610*/  @!P1 IADD3 R2, R2, -R17, RZ ;  /* 0x8000001102029210 */ /* 0x000fe40007ffe0ff */
[----:B------:R-:W-:-:S02]  /*0620*/  LOP3.LUT R4, R4, 0x7fff00, RZ, 0xc0, !PT ;  /* 0x007fff0004047812 */ /* 0x000fc400078ec0ff */
[----:B------:R-:W-:Y:S02]  /*0630*/  LEA.HI R3, R3, R6, RZ, 0x8 ;  /* 0x0000000603037211 */ /* 0x000fe400078f40ff */
[----:B------:R-:W-:Y:S02]  /*0640*/  MOV R5, R2 ;  /* 0x0000000200057202 */ /* 0x000fe40000000f00 */
[----:B------:R-:W-:Y:S02]  /*0650*/  IADD3 R7, R7, -R4, RZ ;  /* 0x8000000407077210 */ /* 0x000fe40007ffe0ff */
[----:B------:R-:W-:Y:S02]  /*0660*/  LOP3.LUT R3, R3, 0x7fff00, RZ, 0xc0, !PT ;  /* 0x007fff0003037812 */ /* 0x000fe400078ec0ff */
[----:B------:R-:W-:Y:S02]  /*0670*/  @!P2 IADD3 R5, -R5, RZ, RZ ;  /* 0x000000ff0505a210 */ /* 0x000fe40007ffe1ff */
[----:B------:R-:W-:-:S02]  /*0680*/  LOP3.LUT R4, R63, 0x1c, RZ, 0xc0, !PT ;  /* 0x0000001c3f047812 */ /* 0x000fc400078ec0ff */
[----:B------:R-:W-:Y:S02]  /*0690*/  LOP3.LUT R2, R11, 0x20, RZ, 0xfc, !PT ;  /* 0x000000200b027812 */ /* 0x000fe400078efcff */
[----:B------:R-:W-:Y:S02]  /*06a0*/  @!P0 LOP3.LUT R5, RZ, c[0x0][0x178], RZ, 0x33, !PT ;  /* 0x00005e00ff058a12 */ /* 0x000fe400078e33ff */
[----:B------:R-:W-:Y:S02]  /*06b0*/  IADD3 R9, R6, -R3, RZ ;  /* 0x8000000306097210 */ /* 0x000fe40007ffe0ff */
[-C--:B------:R-:W-:Y:S02]  /*06c0*/  LEA R61, R2, R4.reuse, 0x5 ;  /* 0x00000004023d7211 */ /* 0x080fe400078e28ff */
[----:B------:R-:W-:Y:S02]  /*06d0*/  MOV R3, 0x4 ;  /* 0x0000000400037802 */ /* 0x000fe40000000f00 */
[----:B------:R-:W-:-:S02]  /*06e0*/  LEA R2, R5, R4, 0x9 ;  /* 0x0000000405027211 */ /* 0x000fc400078e48ff */
[-C--:B------:R-:W-:Y:S02]  /*06f0*/  LEA R62, R11, R4.reuse, 0x5 ;  /* 0x000000040b3e7211 */ /* 0x080fe400078e28ff */
[-C--:B------:R-:W-:Y:S02]  /*0700*/  LEA R6, R7, R4.reuse, 0x9 ;  /* 0x0000000407067211 */ /* 0x080fe400078e48ff */
[----:B------:R-:W-:Y:S01]  /*0710*/  LEA R8, R9, R4, 0x9 ;  /* 0x0000000409087211 */ /* 0x000fe200078e48ff */
[-C--:B------:R-:W-:Y:S01]  /*0720*/  IMAD.WIDE R4, R2, R3.reuse, c[0x0][0x160] ;  /* 0x0000580002047625 */ /* 0x080fe200078e0203 */
[----:B------:R-:W-:Y:S02]  /*0730*/  SHF.L.U32 R62, R62, 0x2, RZ ;  /* 0x000000023e3e7819 */ /* 0x000fe400000006ff */
[----:B------:R-:W-:Y:S01]  /*0740*/  SHF.L.U32 R61, R61, 0x2, RZ ;  /* 0x000000023d3d7819 */ /* 0x000fe200000006ff */
[-C--:B------:R-:W-:Y:S01]  /*0750*/  IMAD.WIDE R6, R6, R3.reuse, c[0x0][0x168] ;  /* 0x00005a0006067625 */ /* 0x080fe200078e0203 */
[--C-:B------:R-:W-:Y:S01]  /*0760*/  SHF.R.U32.HI R11, RZ, 0x4, R64.reuse ;  /* 0x00000004ff0b7819 */ /* 0x100fe20000011640 */
[----:B------:R1:W-:Y:S01]  /*0770*/  LDGSTS.E.BYPASS.128 [R62], [R4.64] ;  /* 0x00000000043e7fae */ /* 0x0003e2000b901c48 */
[----:B------:R-:W-:Y:S01]  /*0780*/  SHF.R.U32.HI R64, RZ, 0x4, R64 ;  /* 0x00000004ff407819 */ /* 0x000fe20000011640 */
[----:B------:R-:W-:Y:S01]  /*0790*/  IMAD.WIDE R8, R8, R3, c[0x0][0x168] ;  /* 0x00005a0008087625 */ /* 0x000fe200078e0203 */
[----:B------:R-:W-:Y:S01]  /*07a0*/  IADD3 R54, P1, R6, 0x200, RZ ;  /* 0x0000020006367810 */ /* 0x000fe20007f3e0ff */
[----:B------:R-:W0:Y:S01]  /*07b0*/  LDGDEPBAR ;  /* 0x00000000000079af */ /* 0x000e220000000000 */
[----:B------:R-:W-:-:S02]  /*07c0*/  SGXT.U32 R11, R11, 0x4 ;  /* 0x000000040b0b781a */ /* 0x000fc40000000000 */
[----:B------:R-:W-:Y:S01]  /*07d0*/  IADD3 R52, P0, R8, 0x200, RZ ;  /* 0x0000020008347810 */ /* 0x000fe20007f1e0ff */
[----:B------:R2:W-:Y:S01]  /*07e0*/  LDGSTS.E.BYPASS.128 [R62+0x4000], [R6.64] ;  /* 0x04000000063e7fae */ /* 0x0005e2000b901c48 */
[----:B------:R-:W-:Y:S02]  /*07f0*/  IADD3.X R55, RZ, R7, RZ, P1, !PT ;  /* 0x00000007ff377210 */ /* 0x000fe40000ffe4ff */
[----:B------:R-:W-:Y:S01]  /*0800*/  IADD3.X R53, RZ, R9, RZ, P0, !PT ;  /* 0x00000009ff357210 */ /* 0x000fe200007fe4ff */
[----:B------:R1:W-:Y:S01]  /*0810*/  LDGSTS.E.BYPASS.128 [R61+0x4000], [R8.64] ;  /* 0x04000000083d7fae */ /* 0x0003e2000b901c48 */
[----:B------:R-:W-:Y:S02]  /*0820*/  IADD3 R56, P0, R4, 0x200, RZ ;  /* 0x0000020004387810 */ /* 0x000fe40007f1e0ff */
[----:B------:R-:W-:Y:S01]  /*0830*/  LOP3.LUT R2, R10, R11, RZ, 0xfc, !PT ;  /* 0x0000000b0a027212 */ /* 0x000fe200078efcff */
[----:B------:R-:W0:Y:S01]  /*0840*/  LDGDEPBAR ;  /* 0x00000000000079af */ /* 0x000e220000000000 */
[----:B------:R-:W-:-:S03]  /*0850*/  IADD3.X R57, RZ, R5, RZ, P0, !PT ;  /* 0x00000005ff397210 */ /* 0x000fc600007fe4ff */
[----:B------:R-:W-:Y:S06]  /*0860*/  BAR.SYNC 0x0 ;  /* 0x0000000000007b1d */ /* 0x000fec0000000000 */
[----:B------:R-:W-:Y:S01]  /*0870*/  @!PT LDS RZ, [RZ] ;  /* 0x00000000fffff984 */ /* 0x000fe20000000800 */
[----:B------:R-:W-:Y:S01]  /*0880*/  @!PT LDS RZ, [RZ] ;  /* 0x00000000fffff984 */ /* 0x000fe20000000800 */
[----:B------:R-:W-:Y:S01]  /*0890*/  @!PT LDS RZ, [RZ] ;  /* 0x00000000fffff984 */ /* 0x000fe20000000800 */
[----:B------:R1:W-:Y:S04]  /*08a0*/  LDGSTS.E.BYPASS.128 [R62+0x1000], [R4.64+0x80] ;  /* 0x01000080043e7fae */ /* 0x0003e8000b901c48 */
[----:B------:R-:W0:Y:S04]  /*08b0*/  LDGDEPBAR ;  /* 0x00000000000079af */ /* 0x000e280000000000 */
[----:B------:R2:W-:Y:S04]  /*08c0*/  LDGSTS.E.BYPASS.128 [R62+0x6000], [R6.64+0x80] ;  /* 0x06000080063e7fae */ /* 0x0005e8000b901c48 */
[----:B------:R1:W-:Y:S04]  /*08d0*/  LDGSTS.E.BYPASS.128 [R61+0x6000], [R8.64+0x80] ;  /* 0x06000080083d7fae */ /* 0x0003e8000b901c48 */
[----:B------:R-:W0:Y:S04]  /*08e0*/  LDGDEPBAR ;  /* 0x00000000000079af */ /* 0x000e280000000000 */
        /* <DEDUP_REMOVED lines=17> */
[----:B------:R-:W0:Y:S01]  /*0a00*/  LDGDEPBAR ;  /* 0x00000000000079af */ /* 0x000e220000000000 */
[----:B--2---:R-:W-:Y:S01]  /*0a10*/  CS2R R6, SRZ ;  /* 0x0000000000067805 */ /* 0x004fe2000001ff00 */
[----:B------:R-:W-:-:S04]  /*0a20*/  DEPBAR.LE SB0, 0x6 ;  /* 0x000081800000791a */ /* 0x000fc80000000000 */
[----:B-1----:R-:W-:Y:S06]  /*0a30*/  BAR.SYNC 0x0 ;  /* 0x0000000000007b1d */ /* 0x002fec0000000000 */
.L_x_1:
[----:B------:R-:W-:Y:S01]  /*0a40*/  LEA R66, R65, UR6, 0x8 ;  /* 0x0000000641427c11 */ /* 0x000fe2000f8e40ff */
[----:B------:R-:W-:Y:S01]  /*0a50*/  LDS.128 R24, [R60.X4+UR5] ;  /* 0x000000053c187984 */ /* 0x000fe20008004c00 */
[----:B------:R-:W-:Y:S01]  /*0a60*/  IADD3 R59, R59, 0x1, RZ ;  /* 0x000000013b3b7810 */ /* 0x000fe20007ffe0ff */
[----:B------:R-:W-:Y:S01]  /*0a70*/  UIADD3 UR4, UR4, 0x1, URZ ;  /* 0x0000000104047890 */ /* 0x000fe2000fffe03f */
[----:B------:R-:W-:Y:S01]  /*0a80*/  IADD3 R58, R58, 0x20, RZ ;  /* 0x000000203a3a7810 */ /* 0x000fe20007ffe0ff */
[----:B------:R-:W1:Y:S01]  /*0a90*/  LDS.128 R28, [R66] ;  /* 0x00000000421c7984 */ /* 0x000e620000000c00 */
[C---:B------:R-:W-:Y:S01]  /*0aa0*/  ISETP.GE.AND P1, PT, R59.reuse, 0x4, PT ;  /* 0x000000043b00780c */ /* 0x040fe20003f26270 */
[----:B------:R-:W-:Y:S01]  /*0ab0*/  UISETP.GE.AND UP0, UPT, UR4, 0x4, UPT ;  /* 0x000000040400788c */ /* 0x000fe2000bf06270 */
[----:B------:R-:W-:Y:S01]  /*0ac0*/  ISETP.GE.U32.AND P0, PT, R58, 0x180, PT ;  /* 0x000001803a00780c */ /* 0x000fe20003f06070 */
[----:B------:R-:W2:Y:S01]  /*0ad0*/  LDS.128 R32, [R66+0x80] ;  /* 0x0000800042207984 */ /* 0x000ea20000000c00 */
[----:B------:R-:W-:Y:S01]  /*0ae0*/  SEL R59, R59, RZ, !P1 ;  /* 0x000000ff3b3b7207 */ /* 0x000fe20004800000 */
[----:B------:R-:W-:-:S02]  /*0af0*/  USEL UR4, UR4, URZ, !UP0 ;  /* 0x0000003f04047287 */ /* 0x000fc4000c000000 */
[----:B------:R-:W3:Y:S02]  /*0b00*/  LDS.128 R36, [R60.X4+UR5+0x800] ;  /* 0x000800053c247984 */ /* 0x000ee40008004c00 */
[----:B------:R-:W-:Y:S02]  /*0b10*/  ULEA UR6, UR4, 0x4000, 0xd ;  /* 0x0000400004067891 */ /* 0x000fe4000f8e683f */
[----:B------:R-:W4:Y:S04]  /*0b20*/  LDS.128 R40, [R60.X4+UR5+0x880] ;  /* 0x000880053c287984 */ /* 0x000f280008004c00 */
[----:B------:R-:W4:Y:S04]  /*0b30*/  LDS.128 R44, [R60.X4+UR5+0x80] ;  /* 0x000080053c2c7984 */ /* 0x000f280008004c00 */
[----:B------:R-:W-:Y:S04]  /*0b40*/  LDS.128 R48, [R60.X4+UR5+0x10] ;  /* 0x000010053c307984 */ /* 0x000fe80008004c00 */
[----:B------:R-:W-:Y:S01]  /*0b50*/  LDS.128 R8, [R60.X4+UR5+0x90] ;  /* 0x000090053c087984 */ /* 0x000fe20008004c00 */
[----:B-1----:R-:W-:-:S04]  /*0b60*/  FFMA R6, R24, R28, R6 ;  /* 0x0000001c18067223 */ /* 0x002fc80000000006 */
[C---:B------:R-:W-:Y:S01]  /*0b70*/  FFMA R5, R25.reuse, R29, R6 ;  /* 0x0000001d19057223 */ /* 0x040fe20000000006 */
[-C--:B--2---:R-:W-:Y:S01]  /*0b80*/  FFMA R24, R24, R32.reuse, R7 ;  /* 0x0000002018187223 */ /* 0x084fe20000000007 */
[C---:B---3--:R-:W-:Y:S01]  /*0b90*/  FFMA R6, R36.reuse, R32, R19 ;  /* 0x0000002024067223 */ /* 0x048fe20000000013 */
[----:B------:R-:W-:Y:S02]  /*0ba0*/  FFMA R36, R36, R28, R18 ;  /* 0x0000001c24247223 */ /* 0x000fe40000000012 */
[----:B------:R-:W-:Y:S01]  /*0bb0*/  FFMA R25, R25, R33, R24 ;  /* 0x0000002119197223 */ /* 0x000fe20000000018 */
[----:B------:R-:W-:Y:S01]  /*0bc0*/  LDS.128 R16, [R66+0x90] ;  /* 0x0000900042107984 */ /* 0x000fe20000000c00 */
[C---:B----4-:R-:W-:Y:S01]  /*0bd0*/  FFMA R4, R40.reuse, R32, R23 ;  /* 0x0000002028047223 */ /* 0x050fe20000000017 */
[----:B------:R-:W-:Y:S01]  /*0be0*/  FFMA R40, R40, R28, R22 ;  /* 0x0000001c28287223 */ /* 0x000fe20000000016 */
[----:B------:R-:W-:Y:S01]  /*0bf0*/  FFMA R24, R26, R30, R5 ;  /* 0x0000001e1a187223 */ /* 0x000fe20000000005 */
[----:B------:R-:W-:Y:S01]  /*0c00*/  LDS.128 R20, [R60.X4+UR5+0x810] ;  /* 0x000810053c147984 */ /* 0x000fe20008004c00 */
[C---:B------:R-:W-:Y:S01]  /*0c10*/  FFMA R28, R44.reuse, R28, R14 ;  /* 0x0000001c2c1c7223 */ /* 0x040fe2000000000e */
[----:B------:R-:W-:Y:S01]  /*0c20*/  FFMA R32, R44, R32, R15 ;  /* 0x000000202c207223 */ /* 0x000fe2000000000f */
[-C--:B------:R-:W-:Y:S01]  /*0c30*/  FFMA R5, R37, R29.reuse, R36 ;  /* 0x0000001d25057223 */ /* 0x080fe20000000024 */
[----:B------:R-:W1:Y:S01]  /*0c40*/  LDS.128 R12, [R66+0x10] ;  /* 0x00001000420c7984 */ /* 0x000e620000000c00 */
[----:B------:R-:W-:Y:S01]  /*0c50*/  FFMA R7, R41, R29, R40 ;  /* 0x0000001d29077223 */ /* 0x000fe20000000028 */
[-C--:B------:R-:W-:Y:S01]  /*0c60*/  FFMA R37, R37, R33.reuse, R6 ;  /* 0x0000002125257223 */ /* 0x080fe20000000006 */
[----:B------:R-:W-:Y:S01]  /*0c70*/  FFMA R41, R41, R33, R4 ;  /* 0x0000002129297223 */ /* 0x000fe20000000004 */
[C---:B------:R-:W-:Y:S01]  /*0c80*/  FFMA R29, R45.reuse, R29, R28 ;  /* 0x0000001d2d1d7223 */ /* 0x040fe2000000001c */
[----:B------:R-:W-:Y:S01]  /*0c90*/  FFMA R33, R45, R33, R32 ;  /* 0x000000212d217223 */ /* 0x000fe20000000020 */
[-C--:B------:R-:W-:Y:S01]  /*0ca0*/  FFMA R36, R38, R34.reuse, R37 ;  /* 0x0000002226247223 */ /* 0x080fe20000000025 */
[----:B------:R-:W-:Y:S01]  /*0cb0*/  FFMA R28, R42, R34, R41 ;  /* 0x000000222a1c7223 */ /* 0x000fe20000000029 */
[-C--:B------:R-:W-:Y:S01]  /*0cc0*/  FFMA R38, R38, R30.reuse, R5 ;  /* 0x0000001e26267223 */ /* 0x080fe20000000005 */
[----:B------:R-:W-:Y:S01]  /*0cd0*/  FFMA R42, R42, R30, R7 ;  /* 0x0000001e2a2a7223 */ /* 0x000fe20000000007 */
[-C--:B------:R-:W-:Y:S01]  /*0ce0*/  FFMA R26, R26, R34.reuse, R25 ;  /* 0x000000221a1a7223 */ /* 0x080fe20000000019 */
[----:B------:R-:W2:Y:S01]  /*0cf0*/  LDS.128 R4, [R60.X4+UR5+0x890] ;  /* 0x000890053c047984 */ /* 0x000ea20008004c00 */
[C---:B------:R-:W-:Y:S01]  /*0d00*/  FFMA R37, R27.reuse, R31, R24 ;  /* 0x0000001f1b257223 */ /* 0x040fe20000000018 */
[C---:B------:R-:W-:Y:S01]  /*0d10*/  FFMA R34, R46.reuse, R34, R33 ;  /* 0x000000222e227223 */ /* 0x040fe20000000021 */
[----:B------:R-:W-:Y:S01]  /*0d20*/  FFMA R33, R27, R35, R26 ;  /* 0x000000231b217223 */ /* 0x000fe2000000001a */
[C---:B------:R-:W-:Y:S01]  /*0d30*/  FFMA R25, R39.reuse, R31, R38 ;  /* 0x0000001f27197223 */ /* 0x040fe20000000026 */
[----:B------:R-:W-:Y:S01]  /*0d40*/  FFMA R39, R39, R35, R36 ;  /* 0x0000002327277223 */ /* 0x000fe20000000024 */
[----:B------:R-:W-:Y:S01]  /*0d50*/  FFMA R30, R46, R30, R29 ;  /* 0x0000001e2e1e7223 */ /* 0x000fe2000000001d */
[C---:B------:R-:W-:Y:S01]  /*0d60*/  FFMA R27, R43.reuse, R31, R42 ;  /* 0x0000001f2b1b7223 */ /* 0x040fe2000000002a */
[-C--:B------:R-:W-:Y:S01]  /*0d70*/  FFMA R29, R43, R35.reuse, R28 ;  /* 0x000000232b1d7223 */ /* 0x080fe2000000001c */
[C---:B------:R-:W-:Y:S01]  /*0d80*/  FFMA R35, R47.reuse, R35, R34 ;  /* 0x000000232f237223 */ /* 0x040fe20000000022 */
[----:B------:R-:W-:Y:S01]  /*0d90*/  FFMA R31, R47, R31, R30 ;  /* 0x0000001f2f1f7223 */ /* 0x000fe2000000001e */
[----:B------:R-:W-:Y:S04]  /*0da0*/  LDS.128 R40, [R60.X4+UR5+0x20] ;  /* 0x000020053c287984 */ /* 0x000fe80008004c00 */
[----:B------:R-:W3:Y:S01]  /*0db0*/  LDS.128 R44, [R66+0x20] ;  /* 0x00002000422c7984 */ /* 0x000ee20000000c00 */
[C---:B-1----:R-:W-:Y:S01]  /*0dc0*/  FFMA R24, R48.reuse, R12, R37 ;  /* 0x0000000c30187223 */ /* 0x042fe20000000025 */
[----:B------:R-:W-:-:S03]  /*0dd0*/  FFMA R48, R48, R16, R33 ;  /* 0x0000001030307223 */ /* 0x000fc60000000021 */
[C---:B------:R-:W-:Y:S01]  /*0de0*/  FFMA R33, R49.reuse, R13, R24 ;  /* 0x0000000d31217223 */ /* 0x040fe20000000018 */
[C---:B------:R-:W-:Y:S01]  /*0df0*/  FFMA R24, R20.reuse, R16, R39 ;  /* 0x0000001014187223 */ /* 0x040fe20000000027 */
[----:B------:R-:W-:Y:S01]  /*0e00*/  FFMA R20, R20, R12, R25 ;  /* 0x0000000c14147223 */ /* 0x000fe20000000019 */
[-C--:B------:R-:W-:Y:S01]  /*0e10*/  FFMA R49, R49, R17.reuse, R48 ;  /* 0x0000001131317223 */ /* 0x080fe20000000030 */
[C---:B------:R-:W-:Y:S01]  /*0e20*/  FFMA R26, R50.reuse, R14, R33 ;  /* 0x0000000e321a7223 */ /* 0x040fe20000000021 */
[C---:B------:R-:W-:Y:S01]  /*0e30*/  FFMA R37, R21.reuse, R17, R24 ;  /* 0x0000001115257223 */ /* 0x040fe20000000018 */
[----:B------:R-:W-:Y:S01]  /*0e40*/  FFMA R33, R21, R13, R20 ;  /* 0x0000000d15217223 */ /* 0x000fe20000000014 */
[----:B------:R-:W-:Y:S01]  /*0e50*/  FFMA R50, R50, R18, R49 ;  /* 0x0000001232327223 */ /* 0x000fe20000000031 */
[----:B--2---:R-:W-:Y:S01]  /*0e60*/  FFMA R24, R4, R12, R27 ;  /* 0x0000000c04187223 */ /* 0x004fe2000000001b */
[----:B------:R-:W-:Y:S01]  /*0e70*/  FFMA R20, R22, R18, R37 ;  /* 0x0000001216147223 */ /* 0x000fe20000000025 */
[----:B------:R-:W-:Y:S01]  /*0e80*/  FFMA R4, R4, R16, R29 ;  /* 0x0000001004047223 */ /* 0x000fe2000000001d */
[----:B------:R-:W-:Y:S01]  /*0e90*/  FFMA R22, R22, R14, R33 ;  /* 0x0000000e16167223 */ /* 0x000fe20000000021 */
[C---:B------:R-:W-:Y:S01]  /*0ea0*/  FFMA R16, R8.reuse, R16, R35 ;  /* 0x0000001008107223 */ /* 0x040fe20000000023 */
[C---:B------:R-:W-:Y:S01]  /*0eb0*/  FFMA R21, R51.reuse, R15, R26 ;  /* 0x0000000f33157223 */ /* 0x040fe2000000001a */
[----:B------:R-:W-:Y:S01]  /*0ec0*/  FFMA R25, R51, R19, R50 ;  /* 0x0000001333197223 */ /* 0x000fe20000000032 */
[----:B------:R-:W1:Y:S01]  /*0ed0*/  LDS.128 R32, [R60.X4+UR5+0x820] ;  /* 0x000820053c207984 */ /* 0x000e620008004c00 */
[----:B------:R-:W-:Y:S01]  /*0ee0*/  FFMA R8, R8, R12, R31 ;  /* 0x0000000c08087223 */ /* 0x000fe2000000001f */
[C---:B------:R-:W-:Y:S01]  /*0ef0*/  FFMA R27, R5.reuse, R13, R24 ;  /* 0x0000000d051b7223 */ /* 0x040fe20000000018 */
[-C--:B------:R-:W-:Y:S01]  /*0f00*/  FFMA R5, R5, R17.reuse, R4 ;  /* 0x0000001105057223 */ /* 0x080fe20000000004 */
[----:B------:R-:W2:Y:S01]  /*0f10*/  LDS.128 R36, [R60.X4+UR5+0x8a0] ;  /* 0x0008a0053c247984 */ /* 0x000ea20008004c00 */
[C---:B------:R-:W-:Y:S01]  /*0f20*/  FFMA R17, R9.reuse, R17, R16 ;  /* 0x0000001109117223 */ /* 0x040fe20000000010 */
[----:B------:R-:W-:Y:S01]  /*0f30*/  FFMA R9, R9, R13, R8 ;  /* 0x0000000d09097223 */ /* 0x000fe20000000008 */
[C---:B------:R-:W-:Y:S01]  /*0f40*/  FFMA R4, R6.reuse, R18, R5 ;  /* 0x0000001206047223 */ /* 0x040fe20000000005 */
[----:B------:R-:W4:Y:S01]  /*0f50*/  LDS.128 R48, [R66+0xa0] ;  /* 0x0000a00042307984 */ /* 0x000f220000000c00 */
[----:B------:R-:W-:Y:S01]  /*0f60*/  FFMA R6, R6, R14, R27 ;  /* 0x0000000e06067223 */ /* 0x000fe2000000001b */
[----:B------:R-:W-:Y:S01]  /*0f70*/  FFMA R18, R10, R18, R17 ;  /* 0x000000120a127223 */ /* 0x000fe20000000011 */
[-C--:B------:R-:W-:Y:S01]  /*0f80*/  FFMA R5, R23, R15.reuse, R22 ;  /* 0x0000000f17057223 */ /* 0x080fe20000000016 */
[----:B------:R-:W4:Y:S01]  /*0f90*/  LDS.128 R28, [R60.X4+UR5+0xa0] ;  /* 0x0000a0053c1c7984 */ /* 0x000f220008004c00 */
[C---:B------:R-:W-:Y:S01]  /*0fa0*/  FFMA R13, R7.reuse, R15, R6 ;  /* 0x0000000f070d7223 */ /* 0x040fe20000000006 */
[-C--:B------:R-:W-:Y:S01]  /*0fb0*/  FFMA R7, R7, R19.reuse, R4 ;  /* 0x0000001307077223 */ /* 0x080fe20000000004 */
[----:B---3--:R-:W-:Y:S01]  /*0fc0*/  FFMA R4, R40, R44, R21 ;  /* 0x0000002c28047223 */ /* 0x008fe20000000015 */
[-C--:B------:R-:W-:Y:S01]  /*0fd0*/  FFMA R23, R23, R19.reuse, R20 ;  /* 0x0000001317177223 */ /* 0x080fe20000000014 */
[----:B------:R-:W-:Y:S01]  /*0fe0*/  FFMA R10, R10, R14, R9 ;  /* 0x0000000e0a0a7223 */ /* 0x000fe20000000009 */
[----:B------:R-:W-:Y:S01]  /*0ff0*/  FFMA R19, R11, R19, R18 ;  /* 0x000000130b137223 */ /* 0x000fe20000000012 */
[----:B------:R-:W-:-:S02]  /*1000*/  FFMA R9, R41, R45, R4 ;  /* 0x0000002d29097223 */ /* 0x000fc40000000004 */
[----:B------:R-:W-:Y:S01]  /*1010*/  FFMA R11, R11, R15, R10 ;  /* 0x0000000f0b0b7223 */ /* 0x000fe2000000000a */
[-C--:B-1----:R-:W-:Y:S01]  /*1020*/  FFMA R6, R32, R44.reuse, R5 ;  /* 0x0000002c20067223 */ /* 0x082fe20000000005 */
[----:B--2---:R-:W-:Y:S02]  /*1030*/  FFMA R4, R36, R44, R13 ;  /* 0x0000002c24047223 */ /* 0x004fe4000000000d */
[----:B------:R-:W-:Y:S01]  /*1040*/  LDS.128 R12, [R60.X4+UR5+0x30] ;  /* 0x000030053c0c7984 */ /* 0x000fe20008004c00 */
[-C--:B----4-:R-:W-:Y:S01]  /*1050*/  FFMA R32, R32, R48.reuse, R23 ;  /* 0x0000003020207223 */ /* 0x090fe20000000017 */
[-C--:B------:R-:W-:Y:S01]  /*1060*/  FFMA R36, R36, R48.reuse, R7 ;  /* 0x0000003024247223 */ /* 0x080fe20000000007 */
[-C--:B------:R-:W-:Y:S01]  /*1070*/  FFMA R40, R40, R48.reuse, R25 ;  /* 0x0000003028287223 */ /* 0x080fe20000000019 */
[-C--:B------:R-:W-:Y:S01]  /*1080*/  FFMA R7, R33, R45.reuse, R6 ;  /* 0x0000002d21077223 */ /* 0x080fe20000000006 */
[C---:B------:R-:W-:Y:S01]  /*1090*/  FFMA R48, R28.reuse, R48, R19 ;  /* 0x000000301c307223 */ /* 0x040fe20000000013 */
[----:B------:R-:W-:Y:S01]  /*10a0*/  FFMA R5, R37, R45, R4 ;  /* 0x0000002d25057223 */ /* 0x000fe20000000004 */
[----:B------:R-:W1:Y:S01]  /*10b0*/  LDS.128 R16, [R66+0x30] ;  /* 0x0000300042107984 */ /* 0x000e620000000c00 */
[-C--:B------:R-:W-:Y:S01]  /*10c0*/  FFMA R33, R33, R49.reuse, R32 ;  /* 0x0000003121217223 */ /* 0x080fe20000000020 */
[-C--:B------:R-:W-:Y:S01]  /*10d0*/  FFMA R37, R37, R49.reuse, R36 ;  /* 0x0000003125257223 */ /* 0x080fe20000000024 */
[----:B------:R-:W-:Y:S01]  /*10e0*/  FFMA R44, R28, R44, R11 ;  /* 0x0000002c1c2c7223 */ /* 0x000fe2000000000b */
[----:B------:R-:W2:Y:S01]  /*10f0*/  LDS.128 R20, [R66+0xb0] ;  /* 0x0000b00042147984 */ /* 0x000ea20000000c00 */
[-C--:B------:R-:W-:Y:S01]  /*1100*/  FFMA R28, R34, R50.reuse, R33 ;  /* 0x00000032221c7223 */ /* 0x080fe20000000021 */
[----:B------:R-:W-:Y:S01]  /*1110*/  FFMA R32, R38, R50, R37 ;  /* 0x0000003226207223 */ /* 0x000fe20000000025 */
[-C--:B------:R-:W-:Y:S01]  /*1120*/  FFMA R34, R34, R46.reuse, R7 ;  /* 0x0000002e22227223 */ /* 0x080fe20000000007 */
[----:B------:R-:W3:Y:S01]  /*1130*/  LDS.128 R24, [R60.X4+UR5+0x830] ;  /* 0x000830053c187984 */ /* 0x000ee20008004c00 */
[-C--:B------:R-:W-:Y:S01]  /*1140*/  FFMA R38, R38, R46.reuse, R5 ;  /* 0x0000002e26267223 */ /* 0x080fe20000000005 */
[----:B------:R-:W-:Y:S01]  /*1150*/  FFMA R41, R41, R49, R40 ;  /* 0x0000003129297223 */ /* 0x000fe20000000028 */
[C---:B------:R-:W-:Y:S01]  /*1160*/  FFMA R40, R42.reuse, R46, R9 ;  /* 0x0000002e2a287223 */ /* 0x040fe20000000009 */
[----:B------:R-:W4:Y:S01]  /*1170*/  LDS.128 R4, [R60.X4+UR5+0x8b0] ;  /* 0x0008b0053c047984 */ /* 0x000f220008004c00 */
[C---:B------:R-:W-:Y:S01]  /*1180*/  FFMA R45, R29.reuse, R45, R44 ;  /* 0x0000002d1d2d7223 */ /* 0x040fe2000000002c */
[----:B------:R-:W-:Y:S01]  /*1190*/  FFMA R29, R29, R49, R48 ;  /* 0x000000311d1d7223 */ /* 0x000fe20000000030 */
[----:B------:R-:W-:Y:S01]  /*11a0*/  FFMA R42, R42, R50, R41 ;  /* 0x000000322a2a7223 */ /* 0x000fe20000000029 */
[----:B------:R-:W4:Y:S01]  /*11b0*/  LDS.128 R8, [R60.X4+UR5+0xb0] ;  /* 0x0000b0053c087984 */ /* 0x000f220008004c00 */
[C---:B------:R-:W-:Y:S01]  /*11c0*/  FFMA R46, R30.reuse, R46, R45 ;  /* 0x0000002e1e2e7223 */ /* 0x040fe2000000002d */
[----:B------:R-:W-:Y:S01]  /*11d0*/  FFMA R30, R30, R50, R29 ;  /* 0x000000321e1e7223 */ /* 0x000fe2000000001d */
[C---:B------:R-:W-:Y:S01]  /*11e0*/  FFMA R29, R43.reuse, R47, R40 ;  /* 0x0000002f2b1d7223 */ /* 0x040fe20000000028 */
[----:B------:R-:W-:Y:S01]  /*11f0*/  FFMA R43, R43, R51, R42 ;  /* 0x000000332b2b7223 */ /* 0x000fe2000000002a */
[C---:B------:R-:W-:Y:S01]  /*1200*/  FFMA R37, R35.reuse, R47, R34 ;  /* 0x0000002f23257223 */ /* 0x040fe20000000022 */
[----:B------:R-:W-:Y:S01]  /*1210*/  FFMA R35, R35, R51, R28 ;  /* 0x0000003323237223 */ /* 0x000fe2000000001c */
[C---:B------:R-:W-:Y:S01]  /*1220*/  FFMA R33, R39.reuse, R47, R38 ;  /* 0x0000002f27217223 */ /* 0x040fe20000000026 */
[-C--:B------:R-:W-:Y:S01]  /*1230*/  FFMA R39, R39, R51.reuse, R32 ;  /* 0x0000003327277223 */ /* 0x080fe20000000020 */
[C---:B------:R-:W-:Y:S01]  /*1240*/  FFMA R51, R31.reuse, R51, R30 ;  /* 0x000000331f337223 */ /* 0x040fe2000000001e */
[----:B------:R-:W-:-:S02]  /*1250*/  FFMA R31, R31, R47, R46 ;  /* 0x0000002f1f1f7223 */ /* 0x000fc4000000002e */
[----:B------:R-:W-:Y:S01]  /*1260*/  LDS.128 R44, [R60.X4+UR5+0x8c0] ;  /* 0x0008c0053c2c7984 */ /* 0x000fe20008004c00 */
[C---:B-1----:R-:W-:Y:S01]  /*1270*/  FFMA R28, R12.reuse, R16, R29 ;  /* 0x000000100c1c7223 */ /* 0x042fe2000000001d */
[----:B--2---:R-:W-:-:S03]  /*1280*/  FFMA R30, R12, R20, R43 ;  /* 0x000000140c1e7223 */ /* 0x004fc6000000002b */
[C---:B------:R-:W-:Y:S01]  /*1290*/  FFMA R29, R13.reuse, R17, R28 ;  /* 0x000000110d1d7223 */ /* 0x040fe2000000001c */
[----:B------:R-:W-:Y:S01]  /*12a0*/  LDS.128 R40, [R66+0xc0] ;  /* 0x0000c00042287984 */ /* 0x000fe20000000c00 */
[C---:B---3--:R-:W-:Y:S01]  /*12b0*/  FFMA R12, R24.reuse, R20, R35 ;  /* 0x00000014180c7223 */ /* 0x048fe20000000023 */
[----:B------:R-:W-:Y:S01]  /*12c0*/  FFMA R24, R24, R16, R37 ;  /* 0x0000001018187223 */ /* 0x000fe20000000025 */
[-C--:B------:R-:W-:Y:S02]  /*12d0*/  FFMA R13, R13, R21.reuse, R30 ;  /* 0x000000150d0d7223 */ /* 0x080fe4000000001e */
[C---:B------:R-:W-:Y:S01]  /*12e0*/  FFMA R35, R25.reuse, R21, R12 ;  /* 0x0000001519237223 */ /* 0x040fe2000000000c */
[C---:B----4-:R-:W-:Y:S01]  /*12f0*/  FFMA R36, R4.reuse, R20, R39 ;  /* 0x0000001404247223 */ /* 0x050fe20000000027 */
[-C--:B------:R-:W-:Y:S01]  /*1300*/  FFMA R4, R4, R16.reuse, R33 ;  /* 0x0000001004047223 */ /* 0x080fe20000000021 */
[-C--:B------:R-:W-:Y:S01]  /*1310*/  FFMA R25, R25, R17.reuse, R24 ;  /* 0x0000001119197223 */ /* 0x080fe20000000018 */
[----:B------:R-:W-:Y:S01]  /*1320*/  FFMA R16, R8, R16, R31 ;  /* 0x0000001008107223 */ /* 0x000fe2000000001f */
[----:B------:R-:W-:Y:S01]  /*1330*/  FFMA R12, R14, R18, R29 ;  /* 0x000000120e0c7223 */ /* 0x000fe2000000001d */
[----:B------:R-:W-:Y:S01]  /*1340*/  FFMA R24, R26, R22, R35 ;  /* 0x000000161a187223 */ /* 0x000fe20000000023 */
[----:B------:R-:W-:Y:S01]  /*1350*/  FFMA R8, R8, R20, R51 ;  /* 0x0000001408087223 */ /* 0x000fe20000000033 */
[----:B------:R-:W-:Y:S01]  /*1360*/  LDS.128 R32, [R60.X4+UR5+0x40] ;  /* 0x000040053c207984 */ /* 0x000fe20008004c00 */
[----:B------:R-:W-:Y:S01]  /*1370*/  FFMA R14, R14, R22, R13 ;  /* 0x000000160e0e7223 */ /* 0x000fe2000000000d */
[C---:B------:R-:W-:Y:S01]  /*1380*/  FFMA R13, R5.reuse, R17, R4 ;  /* 0x00000011050d7223 */ /* 0x040fe20000000004 */
[-C--:B------:R-:W-:Y:S01]  /*1390*/  FFMA R5, R5, R21.reuse, R36 ;  /* 0x0000001505057223 */ /* 0x080fe20000000024 */
[----:B------:R-:W1:Y:S01]  /*13a0*/  LDS.128 R48, [R66+0x40] ;  /* 0x0000400042307984 */ /* 0x000e620000000c00 */
[C---:B------:R-:W-:Y:S01]  /*13b0*/  FFMA R21, R9.reuse, R21, R8 ;  /* 0x0000001509157223 */ /* 0x040fe20000000008 */
[----:B------:R-:W-:Y:S01]  /*13c0*/  FFMA R9, R9, R17, R16 ;  /* 0x0000001109097223 */ /* 0x000fe20000000010 */
[----:B------:R-:W-:Y:S01]  /*13d0*/  FFMA R26, R26, R18, R25 ;  /* 0x000000121a1a7223 */ /* 0x000fe20000000019 */
[----:B------:R-:W2:Y:S01]  /*13e0*/  LDS.128 R28, [R60.X4+UR5+0x840] ;  /* 0x000840053c1c7984 */ /* 0x000ea20008004c00 */
[C---:B------:R-:W-:Y:S01]  /*13f0*/  FFMA R4, R6.reuse, R22, R5 ;  /* 0x0000001606047223 */ /* 0x040fe20000000005 */
[-C--:B------:R-:W-:Y:S01]  /*1400*/  FFMA R6, R6, R18.reuse, R13 ;  /* 0x0000001206067223 */ /* 0x080fe2000000000d */
[C---:B------:R-:W-:Y:S01]  /*1410*/  FFMA R18, R10.reuse, R18, R9 ;  /* 0x000000120a127223 */ /* 0x040fe20000000009 */
[----:B------:R-:W3:Y:S01]  /*1420*/  LDS.128 R36, [R60.X4+UR5+0xc0] ;  /* 0x0000c0053c247984 */ /* 0x000ee20008004c00 */
[C---:B------:R-:W-:Y:S01]  /*1430*/  FFMA R9, R15.reuse, R19, R12 ;  /* 0x000000130f097223 */ /* 0x040fe2000000000c */
[----:B------:R-:W-:Y:S01]  /*1440*/  FFMA R17, R15, R23, R14 ;  /* 0x000000170f117223 */ /* 0x000fe2000000000e */
[C---:B------:R-:W-:Y:S01]  /*1450*/  FFMA R15, R27.reuse, R19, R26 ;  /* 0x000000131b0f7223 */ /* 0x040fe2000000001a */
[----:B------:R-:W-:Y:S01]  /*1460*/  FFMA R27, R27, R23, R24 ;  /* 0x000000171b1b7223 */ /* 0x000fe20000000018 */
[C---:B------:R-:W-:Y:S01]  /*1470*/  FFMA R13, R7.reuse, R19, R6 ;  /* 0x00000013070d7223 */ /* 0x040fe20000000006 */
[----:B------:R-:W-:Y:S01]  /*1480*/  FFMA R10, R10, R22, R21 ;  /* 0x000000160a0a7223 */ /* 0x000fe20000000015 */
[----:B------:R-:W-:Y:S01]  /*1490*/  FFMA R7, R7, R23, R4 ;  /* 0x0000001707077223 */ /* 0x000fe20000000004 */
[----:B------:R-:W-:-:S02]  /*14a0*/  FFMA R19, R11, R19, R18 ;  /* 0x000000130b137223 */ /* 0x000fc40000000012 */
[----:B------:R-:W-:Y:S02]  /*14b0*/  FFMA R5, R11, R23, R10 ;  /* 0x000000170b057223 */ /* 0x000fe4000000000a */
[----:B------:R-:W-:Y:S01]  /*14c0*/  LDS.128 R20, [R66+0xd0] ;  /* 0x0000d00042147984 */ /* 0x000fe20000000c00 */
[C---:B-1----:R-:W-:Y:S01]  /*14d0*/  FFMA R6, R32.reuse, R48, R9 ;  /* 0x0000003020067223 */ /* 0x042fe20000000009 */
[-C--:B------:R-:W-:Y:S01]  /*14e0*/  FFMA R32, R32, R40.reuse, R17 ;  /* 0x0000002820207223 */ /* 0x080fe20000000011 */
[C---:B--2---:R-:W-:Y:S01]  /*14f0*/  FFMA R4, R28.reuse, R40, R27 ;  /* 0x000000281c047223 */ /* 0x044fe2000000001b */
[----:B------:R-:W-:Y:S01]  /*1500*/  FFMA R28, R28, R48, R15 ;  /* 0x000000301c1c7223 */ /* 0x000fe2000000000f */
[C---:B------:R-:W-:Y:S01]  /*1510*/  FFMA R9, R33.reuse, R49, R6 ;  /* 0x0000003121097223 */ /* 0x040fe20000000006 */
[-C--:B------:R-:W-:Y:S01]  /*1520*/  FFMA R33, R33, R41.reuse, R32 ;  /* 0x0000002921217223 */ /* 0x080fe20000000020 */
[C---:B------:R-:W-:Y:S01]  /*1530*/  FFMA R11, R29.reuse, R41, R4 ;  /* 0x000000291d0b7223 */ /* 0x040fe20000000004 */
[-C--:B------:R-:W-:Y:S01]  /*1540*/  FFMA R29, R29, R49.reuse, R28 ;  /* 0x000000311d1d7223 */ /* 0x080fe2000000001c */
[----:B------:R-:W-:Y:S01]  /*1550*/  FFMA R28, R34, R50, R9 ;  /* 0x00000032221c7223 */ /* 0x000fe20000000009 */
[----:B------:R-:W-:Y:S01]  /*1560*/  LDS.128 R24, [R66+0x50] ;  /* 0x0000500042187984 */ /* 0x000fe20000000c00 */
[----:B------:R-:W-:Y:S01]  /*1570*/  FFMA R32, R30, R42, R11 ;  /* 0x0000002a1e207223 */ /* 0x000fe2000000000b */
[C---:B------:R-:W-:Y:S01]  /*1580*/  FFMA R4, R44.reuse, R40, R7 ;  /* 0x000000282c047223 */ /* 0x040fe20000000007 */
[-C--:B------:R-:W-:Y:S01]  /*1590*/  FFMA R44, R44, R48.reuse, R13 ;  /* 0x000000302c2c7223 */ /* 0x080fe2000000000d */
[----:B------:R-:W1:Y:S01]  /*15a0*/  LDS.128 R8, [R60.X4+UR5+0x50] ;  /* 0x000050053c087984 */ /* 0x000e620008004c00 */
[C---:B---3--:R-:W-:Y:S01]  /*15b0*/  FFMA R48, R36.reuse, R48, R19 ;  /* 0x0000003024307223 */ /* 0x048fe20000000013 */
[----:B------:R-:W-:Y:S01]  /*15c0*/  FFMA R36, R36, R40, R5 ;  /* 0x0000002824247223 */ /* 0x000fe20000000005 */
[C---:B------:R-:W-:Y:S01]  /*15d0*/  FFMA R17, R45.reuse, R49, R44 ;  /* 0x000000312d117223 */ /* 0x040fe2000000002c */
[----:B------:R-:W2:Y:S01]  /*15e0*/  LDS.128 R12, [R60.X4+UR5+0x850] ;  /* 0x000850053c0c7984 */ /* 0x000ea20008004c00 */
[-C--:B------:R-:W-:Y:S01]  /*15f0*/  FFMA R45, R45, R41.reuse, R4 ;  /* 0x000000292d2d7223 */ /* 0x080fe20000000004 */
[C---:B------:R-:W-:Y:S01]  /*1600*/  FFMA R41, R37.reuse, R41, R36 ;  /* 0x0000002925297223 */ /* 0x040fe20000000024 */
[----:B------:R-:W-:Y:S01]  /*1610*/  FFMA R37, R37, R49, R48 ;  /* 0x0000003125257223 */ /* 0x000fe20000000030 */
[----:B------:R-:W3:Y:S01]  /*1620*/  LDS.128 R4, [R60.X4+UR5+0x8d0] ;  /* 0x0008d0053c047984 */ /* 0x000ee20008004c00 */
[C---:B------:R-:W-:Y:S01]  /*1630*/  FFMA R36, R46.reuse, R42, R45 ;  /* 0x0000002a2e247223 */ /* 0x040fe2000000002d */
[----:B------:R-:W-:Y:S01]  /*1640*/  FFMA R46, R46, R50, R17 ;  /* 0x000000322e2e7223 */ /* 0x000fe20000000011 */
[----:B------:R-:W-:Y:S01]  /*1650*/  FFMA R34, R34, R42, R33 ;  /* 0x0000002a22227223 */ /* 0x000fe20000000021 */
[----:B------:R-:W4:Y:S01]  /*1660*/  LDS.128 R16, [R60.X4+UR5+0xd0] ;  /* 0x0000d0053c107984 */ /* 0x000f220008004c00 */
[-C--:B------:R-:W-:Y:S01]  /*1670*/  FFMA R30, R30, R50.reuse, R29 ;  /* 0x000000321e1e7223 */ /* 0x080fe2000000001d */
[C---:B------:R-:W-:Y:S01]  /*1680*/  FFMA R50, R38.reuse, R50, R37 ;  /* 0x0000003226327223 */ /* 0x040fe20000000025 */
[C---:B------:R-:W-:Y:S01]  /*1690*/  FFMA R37, R35.reuse, R51, R28 ;  /* 0x0000003323257223 */ /* 0x040fe2000000001c */
[----:B------:R-:W-:Y:S01]  /*16a0*/  FFMA R35, R35, R43, R34 ;  /* 0x0000002b23237223 */ /* 0x000fe20000000022 */
[C---:B------:R-:W-:Y:S01]  /*16b0*/  FFMA R33, R31.reuse, R51, R30 ;  /* 0x000000331f217223 */ /* 0x040fe2000000001e */
[----:B------:R-:W-:Y:S01]  /*16c0*/  FFMA R31, R31, R43, R32 ;  /* 0x0000002b1f1f7223 */ /* 0x000fe20000000020 */
[----:B------:R-:W-:Y:S01]  /*16d0*/  FFMA R38, R38, R42, R41 ;  /* 0x0000002a26267223 */ /* 0x000fe20000000029 */
[C---:B------:R-:W-:Y:S01]  /*16e0*/  FFMA R29, R47.reuse, R51, R46 ;  /* 0x000000332f1d7223 */ /* 0x040fe2000000002e */
[----:B------:R-:W-:-:S02]  /*16f0*/  FFMA R47, R47, R43, R36 ;  /* 0x0000002b2f2f7223 */ /* 0x000fc40000000024 */
[C---:B------:R-:W-:Y:S01]  /*1700*/  FFMA R43, R39.reuse, R43, R38 ;  /* 0x0000002b272b7223 */ /* 0x040fe20000000026 */
[----:B------:R-:W-:Y:S02]  /*1710*/  FFMA R39, R39, R51, R50 ;  /* 0x0000003327277223 */ /* 0x000fe40000000032 */
[----:B------:R-:W-:Y:S01]  /*1720*/  LDS.128 R48, [R60.X4+UR5+0xe0] ;  /* 0x0000e0053c307984 */ /* 0x000fe20008004c00 */
[C---:B-1----:R-:W-:Y:S01]  /*1730*/  FFMA R28, R8.reuse, R24, R37 ;  /* 0x00000018081c7223 */ /* 0x042fe20000000025 */
[----:B------:R-:W-:-:S03]  /*1740*/  FFMA R8, R8, R20, R35 ;  /* 0x0000001408087223 */ /* 0x000fc60000000023 */
[C---:B------:R-:W-:Y:S01]  /*1750*/  FFMA R35, R9.reuse, R25, R28 ;  /* 0x0000001909237223 */ /* 0x040fe2000000001c */
[-C--:B------:R-:W-:Y:S01]  /*1760*/  FFMA R9, R9, R21.reuse, R8 ;  /* 0x0000001509097223 */ /* 0x080fe20000000008 */
[C---:B--2---:R-:W-:Y:S01]  /*1770*/  FFMA R28, R12.reuse, R20, R31 ;  /* 0x000000140c1c7223 */ /* 0x044fe2000000001f */
[----:B------:R-:W-:Y:S01]  /*1780*/  FFMA R12, R12, R24, R33 ;  /* 0x000000180c0c7223 */ /* 0x000fe20000000021 */
[C---:B------:R-:W-:Y:S01]  /*1790*/  FFMA R8, R10.reuse, R26, R35 ;  /* 0x0000001a0a087223 */ /* 0x040fe20000000023 */
[----:B------:R-:W-:Y:S01]  /*17a0*/  FFMA R10, R10, R22, R9 ;  /* 0x000000160a0a7223 */ /* 0x000fe20000000009 */
[C---:B------:R-:W-:Y:S01]  /*17b0*/  FFMA R9, R13.reuse, R21, R28 ;  /* 0x000000150d097223 */ /* 0x040fe2000000001c */
[----:B------:R-:W-:Y:S01]  /*17c0*/  FFMA R13, R13, R25, R12 ;  /* 0x000000190d0d7223 */ /* 0x000fe2000000000c */
[C---:B---3--:R-:W-:Y:S01]  /*17d0*/  FFMA R12, R4.reuse, R20, R47 ;  /* 0x00000014040c7223 */ /* 0x048fe2000000002f */
[----:B------:R-:W-:Y:S01]  /*17e0*/  FFMA R28, R4, R24, R29 ;  /* 0x00000018041c7223 */ /* 0x000fe2000000001d */
[----:B------:R-:W-:Y:S01]  /*17f0*/  FFMA R4, R14, R22, R9 ;  /* 0x000000160e047223 */ /* 0x000fe20000000009 */
[C---:B----4-:R-:W-:Y:S01]  /*1800*/  FFMA R20, R16.reuse, R20, R43 ;  /* 0x0000001410147223 */ /* 0x050fe2000000002b */
[C---:B------:R-:W-:Y:S01]  /*1810*/  FFMA R9, R5.reuse, R21, R12 ;  /* 0x0000001505097223 */ /* 0x040fe2000000000c */
[----:B------:R-:W-:Y:S01]  /*1820*/  FFMA R16, R16, R24, R39 ;  /* 0x0000001810107223 */ /* 0x000fe20000000027 */
[----:B------:R-:W-:Y:S01]  /*1830*/  FFMA R5, R5, R25, R28 ;  /* 0x0000001905057223 */ /* 0x000fe2000000001c */
[----:B------:R-:W-:Y:S01]  /*1840*/  LDS.128 R36, [R66+0xe0] ;  /* 0x0000e00042247984 */ /* 0x000fe20000000c00 */
[C---:B------:R-:W-:Y:S01]  /*1850*/  FFMA R21, R17.reuse, R21, R20 ;  /* 0x0000001511157223 */ /* 0x040fe20000000014 */
[----:B------:R-:W-:Y:S01]  /*1860*/  FFMA R12, R6, R22, R9 ;  /* 0x00000016060c7223 */ /* 0x000fe20000000009 */
[----:B------:R-:W-:Y:S01]  /*1870*/  FFMA R17, R17, R25, R16 ;  /* 0x0000001911117223 */ /* 0x000fe20000000010 */
[----:B------:R-:W1:Y:S01]  /*1880*/  LDS.128 R40, [R60.X4+UR5+0x860] ;  /* 0x000860053c287984 */ /* 0x000e620008004c00 */
[-C--:B------:R-:W-:Y:S01]  /*1890*/  FFMA R14, R14, R26.reuse, R13 ;  /* 0x0000001a0e0e7223 */ /* 0x080fe2000000000d */
[-C--:B------:R-:W-:Y:S01]  /*18a0*/  FFMA R6, R6, R26.reuse, R5 ;  /* 0x0000001a06067223 */ /* 0x080fe20000000005 */
[C---:B------:R-:W-:Y:S01]  /*18b0*/  FFMA R26, R18.reuse, R26, R17 ;  /* 0x0000001a121a7223 */ /* 0x040fe20000000011 */
[----:B------:R-:W2:Y:S01]  /*18c0*/  LDS.128 R44, [R60.X4+UR5+0x8e0] ;  /* 0x0008e0053c2c7984 */ /* 0x000ea20008004c00 */
[C---:B------:R-:W-:Y:S01]  /*18d0*/  FFMA R5, R11.reuse, R27, R8 ;  /* 0x0000001b0b057223 */ /* 0x040fe20000000008 */
[----:B------:R-:W-:Y:S01]  /*18e0*/  FFMA R13, R11, R23, R10 ;  /* 0x000000170b0d7223 */ /* 0x000fe2000000000a */
[----:B------:R-:W-:Y:S01]  /*18f0*/  FFMA R18, R18, R22, R21 ;  /* 0x0000001612127223 */ /* 0x000fe20000000015 */
[----:B------:R-:W-:Y:S01]  /*1900*/  LDS.128 R28, [R60.X4+UR5+0x60] ;  /* 0x000060053c1c7984 */ /* 0x000fe20008004c00 */
[-C--:B------:R-:W-:Y:S01]  /*1910*/  FFMA R9, R15, R27.reuse, R14 ;  /* 0x0000001b0f097223 */ /* 0x080fe2000000000e */
[----:B------:R-:W-:Y:S01]  /*1920*/  FFMA R11, R7, R27, R6 ;  /* 0x0000001b070b7223 */ /* 0x000fe20000000006 */
[-C--:B------:R-:W-:Y:S01]  /*1930*/  FFMA R15, R15, R23.reuse, R4 ;  /* 0x000000170f0f7223 */ /* 0x080fe20000000004 */
[----:B------:R-:W3:Y:S01]  /*1940*/  LDS.128 R32, [R66+0x60] ;  /* 0x0000600042207984 */ /* 0x000ee20000000c00 */
[-C--:B------:R-:W-:Y:S01]  /*1950*/  FFMA R7, R7, R23.reuse, R12 ;  /* 0x0000001707077223 */ /* 0x080fe2000000000c */
[C---:B------:R-:W-:Y:S01]  /*1960*/  FFMA R23, R19.reuse, R23, R18 ;  /* 0x0000001713177223 */ /* 0x040fe20000000012 */
[----:B------:R-:W-:Y:S01]  /*1970*/  FFMA R19, R19, R27, R26 ;  /* 0x0000001b13137223 */ /* 0x000fe2000000001a */
[-C--:B-1----:R-:W-:Y:S01]  /*1980*/  FFMA R18, R40, R36.reuse, R15 ;  /* 0x0000002428127223 */ /* 0x082fe2000000000f */
[----:B--2---:R-:W-:Y:S01]  /*1990*/  FFMA R20, R44, R36, R7 ;  /* 0x000000242c147223 */ /* 0x004fe20000000007 */
[-C--:B---3--:R-:W-:Y:S01]  /*19a0*/  FFMA R16, R28, R32.reuse, R5 ;  /* 0x000000201c107223 */ /* 0x088fe20000000005 */
[-C--:B------:R-:W-:Y:S01]  /*19b0*/  FFMA R40, R40, R32.reuse, R9 ;  /* 0x0000002028287223 */ /* 0x080fe20000000009 */
[----:B------:R-:W-:Y:S01]  /*19c0*/  FFMA R44, R44, R32, R11 ;  /* 0x000000202c2c7223 */ /* 0x000fe2000000000b */
[----:B------:R-:W-:Y:S01]  /*19d0*/  LDS.128 R4, [R60.X4+UR5+0x70] ;  /* 0x000070053c047984 */ /* 0x000fe20008004c00 */
[-C--:B------:R-:W-:Y:S01]  /*19e0*/  FFMA R28, R28, R36.reuse, R13 ;  /* 0x000000241c1c7223 */ /* 0x080fe2000000000d */
[C---:B------:R-:W-:Y:S01]  /*19f0*/  FFMA R36, R48.reuse, R36, R23 ;  /* 0x0000002430247223 */ /* 0x040fe20000000017 */
[-C--:B------:R-:W-:Y:S01]  /*1a00*/  FFMA R23, R41, R33.reuse, R40 ;  /* 0x0000002129177223 */ /* 0x080fe20000000028 */
[----:B------:R-:W1:Y:S01]  /*1a10*/  LDS.128 R8, [R66+0x70] ;  /* 0x0000700042087984 */ /* 0x000e620000000c00 */
[----:B------:R-:W-:Y:S01]  /*1a20*/  FFMA R32, R48, R32, R19 ;  /* 0x0000002030207223 */ /* 0x000fe20000000013 */
[----:B------:R-:W-:Y:S01]  /*1a30*/  FFMA R21, R29, R33, R16 ;  /* 0x000000211d157223 */ /* 0x000fe20000000010 */
[-C--:B------:R-:W-:Y:S01]  /*1a40*/  FFMA R41, R41, R37.reuse, R18 ;  /* 0x0000002529297223 */ /* 0x080fe20000000012 */
[----:B------:R-:W2:Y:S01]  /*1a50*/  LDS.128 R12, [R66+0xf0] ;  /* 0x0000f000420c7984 */ /* 0x000ea20000000c00 */
[----:B------:R-:W-:Y:S01]  /*1a60*/  FFMA R29, R29, R37, R28 ;  /* 0x000000251d1d7223 */ /* 0x000fe2000000001c */
[-C--:B------:R-:W-:Y:S01]  /*1a70*/  FFMA R24, R30, R34.reuse, R21 ;  /* 0x000000221e187223 */ /* 0x080fe20000000015 */
[C---:B------:R-:W-:Y:S01]  /*1a80*/  FFMA R21, R45.reuse, R33, R44 ;  /* 0x000000212d157223 */ /* 0x040fe2000000002c */
[----:B------:R-:W3:Y:S01]  /*1a90*/  LDS.128 R16, [R60.X4+UR5+0x870] ;  /* 0x000870053c107984 */ /* 0x000ee20008004c00 */
[----:B------:R-:W-:Y:S01]  /*1aa0*/  FFMA R45, R45, R37, R20 ;  /* 0x000000252d2d7223 */ /* 0x000fe20000000014 */
[-C--:B------:R-:W-:Y:S01]  /*1ab0*/  FFMA R22, R42, R34.reuse, R23 ;  /* 0x000000222a167223 */ /* 0x080fe20000000017 */
[----:B------:R-:W-:Y:S01]  /*1ac0*/  FFMA R33, R49, R33, R32 ;  /* 0x0000002131217223 */ /* 0x000fe20000000020 */
[----:B------:R-:W-:Y:S01]  /*1ad0*/  FFMA R20, R46, R34, R21 ;  /* 0x000000222e147223 */ /* 0x000fe20000000015 */
[-C--:B------:R-:W-:Y:S01]  /*1ae0*/  FFMA R25, R31, R35.reuse, R24 ;  /* 0x000000231f197223 */ /* 0x080fe20000000018 */
[----:B------:R-:W-:Y:S01]  /*1af0*/  FFMA R30, R30, R38, R29 ;  /* 0x000000261e1e7223 */ /* 0x000fe2000000001d */
[----:B------:R-:W-:Y:S01]  /*1b00*/  FFMA R34, R50, R34, R33 ;  /* 0x0000002232227223 */ /* 0x000fe20000000021 */
[-C--:B------:R-:W-:Y:S01]  /*1b10*/  FFMA R29, R43, R35.reuse, R22 ;  /* 0x000000232b1d7223 */ /* 0x080fe20000000016 */
[----:B------:R-:W-:Y:S01]  /*1b20*/  FFMA R33, R47, R35, R20 ;  /* 0x000000232f217223 */ /* 0x000fe20000000014 */
[----:B------:R-:W-:Y:S01]  /*1b30*/  FFMA R31, R31, R39, R30 ;  /* 0x000000271f1f7223 */ /* 0x000fe2000000001e */
[----:B------:R-:W4:Y:S01]  /*1b40*/  LDS.128 R20, [R60.X4+UR5+0x8f0] ;  /* 0x0008f0053c147984 */ /* 0x000f220008004c00 */
[-C--:B------:R-:W-:Y:S01]  /*1b50*/  FFMA R42, R42, R38.reuse, R41 ;  /* 0x000000262a2a7223 */ /* 0x080fe20000000029 */
[----:B------:R-:W-:Y:S01]  /*1b60*/  FFMA R37, R49, R37, R36 ;  /* 0x0000002531257223 */ /* 0x000fe20000000024 */
[-C--:B------:R-:W-:Y:S01]  /*1b70*/  FFMA R46, R46, R38.reuse, R45 ;  /* 0x000000262e2e7223 */ /* 0x080fe2000000002d */
[----:B------:R-:W-:Y:S01]  /*1b80*/  FFMA R35, R51, R35, R34 ;  /* 0x0000002333237223 */ /* 0x000fe20000000022 */
[-C--:B------:R-:W-:Y:S01]  /*1b90*/  FFMA R43, R43, R39.reuse, R42 ;  /* 0x000000272b2b7223 */ /* 0x080fe2000000002a */
[----:B------:R-:W-:Y:S01]  /*1ba0*/  FFMA R38, R50, R38, R37 ;  /* 0x0000002632267223 */ /* 0x000fe20000000025 */
[----:B------:R-:W-:-:S03]  /*1bb0*/  FFMA R47, R47, R39, R46 ;  /* 0x000000272f2f7223 */ /* 0x000fc6000000002e */
[----:B------:R-:W-:Y:S01]  /*1bc0*/  FFMA R39, R51, R39, R38 ;  /* 0x0000002733277223 */ /* 0x000fe20000000026 */
[C---:B-1----:R-:W-:Y:S02]  /*1bd0*/  FFMA R28, R4.reuse, R8, R25 ;  /* 0x00000008041c7223 */ /* 0x042fe40000000019 */
[----:B------:R-:W1:Y:S01]  /*1be0*/  LDS.128 R24, [R60.X4+UR5+0xf0] ;  /* 0x0000f0053c187984 */ /* 0x000e620008004c00 */
[----:B------:R-:W-:Y:S01]  /*1bf0*/  USHF.L.U32 UR5, UR4, 0xc, URZ ;  /* 0x0000000c04057899 */ /* 0x000fe2000800063f */
[----:B--2---:R-:W-:Y:S01]  /*1c00*/  FFMA R4, R4, R12, R31 ;  /* 0x0000000c04047223 */ /* 0x004fe2000000001f */
[----:B------:R-:W-:-:S03]  /*1c10*/  FFMA R31, R5, R9, R28 ;  /* 0x00000009051f7223 */ /* 0x000fc6000000001c */
[----:B------:R-:W-:Y:S01]  /*1c20*/  FFMA R5, R5, R13, R4 ;  /* 0x0000000d05057223 */ /* 0x000fe20000000004 */
[----:B------:R-:W-:-:S03]  /*1c30*/  FFMA R4, R6, R10, R31 ;  /* 0x0000000a06047223 */ /* 0x000fc6000000001f */
[----:B------:R-:W-:Y:S01]  /*1c40*/  FFMA R28, R6, R14, R5 ;  /* 0x0000000e061c7223 */ /* 0x000fe20000000005 */
[C---:B---3--:R-:W-:Y:S01]  /*1c50*/  FFMA R6, R16.reuse, R12, R43 ;  /* 0x0000000c10067223 */ /* 0x048fe2000000002b */
[C---:B------:R-:W-:Y:S01]  /*1c60*/  LEA R5, R59.reuse, 0x4000, 0xd ;  /* 0x000040003b057811 */ /* 0x040fe200078e68ff */
[----:B------:R-:W-:Y:S01]  /*1c70*/  FFMA R16, R16, R8, R29 ;  /* 0x0000000810107223 */ /* 0x000fe2000000001d */
[----:B------:R-:W-:Y:S01]  /*1c80*/  LEA R29, R59, R62, 0xc ;  /* 0x0000003e3b1d7211 */ /* 0x000fe200078e60ff */
[----:B------:R-:W-:Y:S06]  /*1c90*/  BAR.SYNC 0x0 ;  /* 0x0000000000007b1d */ /* 0x000fec0000000000 */
[-C--:B------:R-:W-:Y:S01]  /*1ca0*/  IADD3 R31, R62, R5.reuse, RZ ;  /* 0x000000053e1f7210 */ /* 0x080fe20007ffe0ff */
[----:B------:R-:W-:Y:S01]  /*1cb0*/  @!PT LDS RZ, [RZ] ;  /* 0x00000000fffff984 */ /* 0x000fe20000000800 */
[----:B------:R-:W-:Y:S01]  /*1cc0*/  @!PT LDS RZ, [RZ] ;  /* 0x00000000fffff984 */ /* 0x000fe20000000800 */
[----:B------:R-:W-:Y:S01]  /*1cd0*/  @!PT LDS RZ, [RZ] ;  /* 0x00000000fffff984 */ /* 0x000fe20000000800 */
[----:B------:R2:W-:Y:S01]  /*1ce0*/  LDGSTS.E.BYPASS.128 [R29], [R56.64], !P0 ;  /* 0x00000000381d7fae */ /* 0x0005e2000c101c48 */
[----:B------:R-:W-:Y:S01]  /*1cf0*/  IADD3 R37, R61, R5, RZ ;  /* 0x000000053d257210 */ /* 0x000fe20007ffe0ff */
[C---:B------:R-:W-:Y:S01]  /*1d00*/  FFMA R5, R17.reuse, R9, R16 ;  /* 0x0000000911057223 */ /* 0x040fe20000000010 */
[----:B------:R-:W-:Y:S01]  /*1d10*/  FFMA R17, R17, R13, R6 ;  /* 0x0000000d11117223 */ /* 0x000fe20000000006 */
[----:B------:R-:W0:Y:S01]  /*1d20*/  LDGDEPBAR ;  /* 0x00000000000079af */ /* 0x000e220000000000 */
[C---:B------:R-:W-:Y:S01]  /*1d30*/  FFMA R6, R7.reuse, R11, R4 ;  /* 0x0000000b07067223 */ /* 0x040fe20000000004 */
[C---:B----4-:R-:W-:Y:S01]  /*1d40*/  FFMA R4, R20.reuse, R12, R47 ;  /* 0x0000000c14047223 */ /* 0x050fe2000000002f */
[----:B------:R-:W-:Y:S01]  /*1d50*/  FFMA R20, R20, R8, R33 ;  /* 0x0000000814147223 */ /* 0x000fe20000000021 */
[----:B------:R3:W-:Y:S01]  /*1d60*/  LDGSTS.E.BYPASS.128 [R31], [R54.64], !P0 ;  /* 0x00000000361f7fae */ /* 0x0007e2000c101c48 */
[----:B------:R-:W-:Y:S01]  /*1d70*/  FFMA R7, R7, R15, R28 ;  /* 0x0000000f07077223 */ /* 0x000fe2000000001c */
[----:B------:R-:W-:Y:S01]  /*1d80*/  FFMA R28, R18, R10, R5 ;  /* 0x0000000a121c7223 */ /* 0x000fe20000000005 */
[C---:B------:R-:W-:Y:S01]  /*1d90*/  FFMA R5, R21.reuse, R13, R4 ;  /* 0x0000000d15057223 */ /* 0x040fe20000000004 */
[----:B------:R4:W-:Y:S01]  /*1da0*/  LDGSTS.E.BYPASS.128 [R37], [R52.64], !P0 ;  /* 0x0000000034257fae */ /* 0x0009e2000c101c48 */
[----:B------:R-:W-:Y:S01]  /*1db0*/  ISETP.GE.U32.AND P0, PT, R58, 0x1e0, PT ;  /* 0x000001e03a00780c */ /* 0x000fe20003f06070 */
[----:B------:R-:W-:Y:S01]  /*1dc0*/  FFMA R21, R21, R9, R20 ;  /* 0x0000000915157223 */ /* 0x000fe20000000014 */
[-C--:B------:R-:W-:Y:S01]  /*1dd0*/  FFMA R4, R22, R14.reuse, R5 ;  /* 0x0000000e16047223 */ /* 0x080fe20000000005 */
[----:B------:R-:W0:Y:S01]  /*1de0*/  LDGDEPBAR ;  /* 0x00000000000079af */ /* 0x000e220000000000 */
[----:B------:R-:W-:Y:S01]  /*1df0*/  FFMA R16, R18, R14, R17 ;  /* 0x0000000e12107223 */ /* 0x000fe20000000011 */
[C---:B-1----:R-:W-:Y:S01]  /*1e00*/  FFMA R12, R24.reuse, R12, R39 ;  /* 0x0000000c180c7223 */ /* 0x042fe20000000027 */
[----:B------:R-:W-:Y:S01]  /*1e10*/  FFMA R8, R24, R8, R35 ;  /* 0x0000000818087223 */ /* 0x000fe20000000023 */
[----:B------:R-:W-:Y:S01]  /*1e20*/  FFMA R22, R22, R10, R21 ;  /* 0x0000000a16167223 */ /* 0x000fe20000000015 */
[----:B---3--:R-:W-:Y:S01]  /*1e30*/  IADD3 R54, P2, R54, 0x80, RZ ;  /* 0x0000008036367810 */ /* 0x008fe20007f5e0ff */
[C---:B------:R-:W-:Y:S01]  /*1e40*/  FFMA R13, R25.reuse, R13, R12 ;  /* 0x0000000d190d7223 */ /* 0x040fe2000000000c */
[----:B------:R-:W-:Y:S01]  /*1e50*/  FFMA R9, R25, R9, R8 ;  /* 0x0000000919097223 */ /* 0x000fe20000000008 */
[----:B----4-:R-:W-:Y:S01]  /*1e60*/  IADD3 R52, P1, R52, 0x80, RZ ;  /* 0x0000008034347810 */ /* 0x010fe20007f3e0ff */
[-C--:B------:R-:W-:Y:S01]  /*1e70*/  FFMA R18, R19, R11.reuse, R28 ;  /* 0x0000000b13127223 */ /* 0x080fe2000000001c */
[C---:B------:R-:W-:Y:S01]  /*1e80*/  FFMA R14, R26.reuse, R14, R13 ;  /* 0x0000000e1a0e7223 */ /* 0x040fe2000000000d */
[----:B------:R-:W-:Y:S01]  /*1e90*/  FFMA R10, R26, R10, R9 ;  /* 0x0000000a1a0a7223 */ /* 0x000fe20000000009 */
[----:B--2---:R-:W-:Y:S01]  /*1ea0*/  IADD3 R56, P3, R56, 0x80, RZ ;  /* 0x0000008038387810 */ /* 0x004fe20007f7e0ff */
[----:B------:R-:W-:Y:S01]  /*1eb0*/  FFMA R22, R23, R11, R22 ;  /* 0x0000000b17167223 */ /* 0x000fe20000000016 */
[-C--:B------:R-:W-:Y:S01]  /*1ec0*/  FFMA R19, R19, R15.reuse, R16 ;  /* 0x0000000f13137223 */ /* 0x080fe20000000010 */
[-C--:B------:R-:W-:Y:S01]  /*1ed0*/  FFMA R23, R23, R15.reuse, R4 ;  /* 0x0000000f17177223 */ /* 0x080fe20000000004 */
[C---:B------:R-:W-:Y:S01]  /*1ee0*/  FFMA R15, R27.reuse, R15, R14 ;  /* 0x0000000f1b0f7223 */ /* 0x040fe2000000000e */
[----:B------:R-:W-:Y:S01]  /*1ef0*/  FFMA R14, R27, R11, R10 ;  /* 0x0000000b1b0e7223 */ /* 0x000fe2000000000a */
[----:B------:R-:W-:-:S02]  /*1f00*/  IADD3.X R53, RZ, R53, RZ, P1, !PT ;  /* 0x00000035ff357210 */ /* 0x000fc40000ffe4ff */
[----:B------:R-:W-:Y:S02]  /*1f10*/  IADD3.X R55, RZ, R55, RZ, P2, !PT ;  /* 0x00000037ff377210 */ /* 0x000fe400017fe4ff */
[----:B------:R-:W-:Y:S01]  /*1f20*/  IADD3.X R57, RZ, R57, RZ, P3, !PT ;  /* 0x00000039ff397210 */ /* 0x000fe20001ffe4ff */
[----:B------:R-:W-:-:S04]  /*1f30*/  DEPBAR.LE SB0, 0x6 ;  /* 0x000081800000791a */ /* 0x000fc80000000000 */
[----:B------:R-:W-:Y:S06]  /*1f40*/  BAR.SYNC 0x0 ;  /* 0x0000000000007b1d */ /* 0x000fec0000000000 */
[----:B------:R-:W-:Y:S01]  /*1f50*/  @P0 CALL.REL.NOINC `(.L_x_0) ;  /* 0x0000001000000944 */ /* 0x000fe20003c00000 */
[----:B------:R-:W-:Y:S05]  /*1f60*/  BRA `(.L_x_1) ;  /* 0xffffead000007947 */ /* 0x000fea000383ffff */
.L_x_0:
[----:B------:R-:W-:Y:S01]  /*1f70*/  LOP3.LUT R64, R64, 0xe, RZ, 0xc0, !PT ;  /* 0x0000000e40407812 */ /* 0x000fe200078ec0ff */
[----:B------:R-:W-:-:S04]  /*1f80*/  DEPBAR.LE SB0, 0x0 ;  /* 0x000080000000791a */ /* 0x000fc80000000000 */
[----:B------:R-:W-:Y:S01]  /*1f90*/  IMAD R8, R64, 0x22, R65 ;  /* 0x0000002240087824 */ /* 0x000fe200078e0241 */
[----:B------:R-:W-:Y:S02]  /*1fa0*/  LEA.HI R65, R65, R64, RZ, 0x1c ;  /* 0x0000004041417211 */ /* 0x000fe400078fe0ff */
[----:B------:R-:W-:Y:S02]  /*1fb0*/  LOP3.LUT R4, R63, 0x3c, RZ, 0xc0, !PT ;  /* 0x0000003c3f047812 */ /* 0x000fe400078ec0ff */
[----:B------:R-:W-:Y:S01]  /*1fc0*/  SHF.L.U32 R8, R8, 0x1, RZ ;  /* 0x0000000108087819 */ /* 0x000fe200000006ff */
[----:B------:R-:W-:Y:S06]  /*1fd0*/  BAR.SYNC 0x0 ;  /* 0x0000000000007b1d */ /* 0x000fec0000000000 */
[----:B------:R-:W-:Y:S01]  /*1fe0*/  IMAD R65, R65, 0x44, R4 ;  /* 0x0000004441417824 */ /* 0x000fe200078e0204 */
[----:B------:R-:W-:Y:S01]  /*1ff0*/  STS.64 [R8.X4], R6 ;  /* 0x0000000608007388 */ /* 0x000fe20000004a00 */
[----:B------:R-:W-:-:S02]  /*2000*/  LOP3.LUT R63, R0, 0x3c, R63, 0xf8, !PT ;  /* 0x0000003c003f7812 */ /* 0x000fc400078ef83f */
[C---:B------:R-:W-:Y:S01]  /*2010*/  LOP3.LUT R0, R2.reuse, 0x10, RZ, 0xfc, !PT ;  /* 0x0000001002007812 */ /* 0x040fe200078efcff */
[----:B------:R-:W-:Y:S04]  /*2020*/  STS.64 [R8.X4+0x110], R14 ;  /* 0x0001100e08007388 */ /* 0x000fe80000004a00 */
[----:B------:R-:W-:Y:S06]  /*2030*/  BAR.SYNC 0x0 ;  /* 0x0000000000007b1d */ /* 0x000fec0000000000 */
[----:B------:R-:W1:Y:S04]  /*2040*/  LDS.128 R24, [R65.X4] ;  /* 0x0000000041187984 */ /* 0x000e680000004c00 */
[----:B------:R-:W-:Y:S06]  /*2050*/  BAR.SYNC 0x0 ;  /* 0x0000000000007b1d */ /* 0x000fec0000000000 */
[----:B------:R-:W-:Y:S01]  /*2060*/  ISETP.GE.AND P0, PT, R63, 0x100, PT ;  /* 0x000001003f00780c */ /* 0x000fe20003f06270 */
[----:B------:R-:W-:Y:S01]  /*2070*/  STS.64 [R8.X4], R18 ;  /* 0x0000001208007388 */ /* 0x000fe20000004a00 */
[----:B------:R-:W-:-:S02]  /*2080*/  LEA R4, R2, R63, 0x8 ;  /* 0x0000003f02047211 */ /* 0x000fc400078e40ff */
[----:B------:R-:W-:Y:S01]  /*2090*/  ISETP.LT.AND P1, PT, R2, c[0x0][0x178], !P0 ;  /* 0x00005e0002007a0c */ /* 0x000fe20004721270 */
[----:B------:R-:W-:Y:S04]  /*20a0*/  STS.64 [R8.X4+0x110], R22 ;  /* 0x0001101608007388 */ /* 0x000fe80000004a00 */
[----:B------:R-:W-:Y:S06]  /*20b0*/  BAR.SYNC 0x0 ;  /* 0x0000000000007b1d */ /* 0x000fec0000000000 */
[----:B------:R-:W-:Y:S01]  /*20c0*/  ISETP.LT.AND P0, PT, R0, c[0x0][0x178], !P0 ;  /* 0x00005e0000007a0c */ /* 0x000fe20004701270 */
[----:B------:R-:W-:-:S05]  /*20d0*/  IMAD.WIDE R4, R4, R3, c[0x0][0x170] ;  /* 0x00005c0004047625 */ /* 0x000fca00078e0203 */
[----:B-1----:R1:W-:Y:S07]  /*20e0*/  @P1 STG.E.128 [R4.64], R24 ;  /* 0x0000001804001986 */ /* 0x0023ee000c101d08 */
[----:B------:R-:W-:Y:S05]  /*20f0*/  @!P0 EXIT ;  /* 0x000000000000894d */ /* 0x000fea0003800000 */
[----:B------:R-:W2:Y:S01]  /*2100*/  LDS.128 R64, [R65.X4] ;  /* 0x0000000041407984 */ /* 0x000ea20000004c00 */
[----:B------:R-:W-:-:S05]  /*2110*/  LEA R2, R0, R63, 0x8 ;  /* 0x0000003f00027211 */ /* 0x000fca00078e40ff */
[----:B------:R-:W-:-:S05]  /*2120*/  IMAD.WIDE R2, R2, R3, c[0x0][0x170] ;  /* 0x00005c0002027625 */ /* 0x000fca00078e0203 */
[----:B--2---:R-:W-:Y:S01]  /*2130*/  STG.E.128 [R2.64], R64 ;  /* 0x0000004002007986 */ /* 0x004fe2000c101d08 */
[----:B------:R-:W-:Y:S05]  /*2140*/  EXIT ;  /* 0x000000000000794d */ /* 0x000fea0003800000 */
.L_x_2:
[----:B------:R-:W-:-:S00]  /*2150*/  BRA `(.L_x_2) ;  /* 0xfffffff000007947 */ /* 0x000fc0000383ffff */
[----:B------:R-:W-:-:S00]  /*2160*/  NOP ;  /* 0x0000000000007918 */ /* 0x000fc00000000000 */
        /* <DEDUP_REMOVED lines=9> */
.L_x_3:


//--------------------- .nv.shared.triton_mm      --------------------------
	.section	.nv.shared.triton_mm,"aw",@nobits
	.align	16
